	.target	sm_100a

	.elftype	@"ET_EXEC"


//--------------------- .note.nv.tkinfo           --------------------------
	.section	.note.nv.tkinfo,"",@"SHT_NOTE"
	.sectionflags	@"SHF_NOTE_NV_TKINFO"
	.tkinfo
        /*0018*/ 	.word	0x00000081
        /*0030*/ 	.string	""
        /*0030*/ 	.string	"ptxas-blackwell"
        /*0030*/ 	.string	"Cuda compilation tools, release 12.9, V12.9.86"
        /*0030*/ 	.string	"Build cuda_12.9.r12.9/compiler.36037853_0"
        /*0030*/ 	.string	"-v  -suppress-debug-info  -lineinfo  -arch sm_100a "



//--------------------- .note.nv.cuver            --------------------------
	.section	.note.nv.cuver,"",@"SHT_NOTE"
	.sectionflags	@"SHF_NOTE_NV_CUVER"
        /*0018*/ 	.short	0x0001
        /*001a*/ 	.short	0x0064
        /*001c*/ 	.short	0x0001
        /*001e*/ 	.short	0x0000
        /*0020*/ 	.short	0x0001
        /*0022*/ 	.short	0x0000


//--------------------- .nv.info                  --------------------------
	.section	.nv.info,"",@"SHT_CUDA_INFO"
	.align	4


	//----- nvinfo : EIATTR_REGCOUNT
	.align		4
        /*0000*/ 	.byte	0x04, 0x2f
        /*0002*/ 	.short	(.L_4 - .L_3)
	.align		4
.L_3:
        /*0004*/ 	.word	index@(gluon_tcgen05)
        /*0008*/ 	.word	0x00000027


	//----- nvinfo : EIATTR_FRAME_SIZE
	.align		4
.L_4:
        /*000c*/ 	.byte	0x04, 0x11
        /*000e*/ 	.short	(.L_6 - .L_5)
	.align		4
.L_5:
        /*0010*/ 	.word	index@($__internal_2_$__cuda_sm10x_tcgen05_guardrail_trap_unallocated_columns_being_dealloced)
        /*0014*/ 	.word	0x00000000


	//----- nvinfo : EIATTR_FRAME_SIZE
	.align		4
.L_6:
        /*0018*/ 	.byte	0x04, 0x11
        /*001a*/ 	.short	(.L_8 - .L_7)
	.align		4
.L_7:
        /*001c*/ 	.word	index@($__internal_1_$__cuda_sm10x_tcgen05_guardrail_trap_phase_invalid_during_alloc)
        /*0020*/ 	.word	0x00000000


	//----- nvinfo : EIATTR_FRAME_SIZE
	.align		4
.L_8:
        /*0024*/ 	.byte	0x04, 0x11
        /*0026*/ 	.short	(.L_10 - .L_9)
	.align		4
.L_9:
        /*0028*/ 	.word	index@($__internal_0_$__cuda_sm10x_tcgen05_guardrail_trap_col_being_dealloced_not_returned_by_alloc)
        /*002c*/ 	.word	0x00000000


	//----- nvinfo : EIATTR_FRAME_SIZE
	.align		4
.L_10:
        /*0030*/ 	.byte	0x04, 0x11
        /*0032*/ 	.short	(.L_12 - .L_11)
	.align		4
.L_11:
        /*0034*/ 	.word	index@(gluon_tcgen05)
        /*0038*/ 	.word	0x00000000


	//----- nvinfo : EIATTR_MIN_STACK_SIZE
	.align		4
.L_12:
        /*003c*/ 	.byte	0x04, 0x12
        /*003e*/ 	.short	(.L_14 - .L_13)
	.align		4
.L_13:
        /*0040*/ 	.word	index@(gluon_tcgen05)
        /*0044*/ 	.word	0x00000000
.L_14:


//--------------------- .nv.info.gluon_tcgen05    --------------------------
	.section	.nv.info.gluon_tcgen05,"",@"SHT_CUDA_INFO"
	.sectionflags	@""
	.align	4


	//----- nvinfo : EIATTR_CUDA_API_VERSION
	.align		4
        /*0000*/ 	.byte	0x04, 0x37
        /*0002*/ 	.short	(.L_16 - .L_15)
.L_15:
        /*0004*/ 	.word	0x00000081


	//----- nvinfo : EIATTR_KPARAM_INFO
	.align		4
.L_16:
        /*0008*/ 	.byte	0x04, 0x17
        /*000a*/ 	.short	(.L_18 - .L_17)
.L_17:
        /*000c*/ 	.word	0x00000000
        /*0010*/ 	.short	0x000a
        /*0012*/ 	.short	0x0048
        /*0014*/ 	.byte	0x00, 0xf4, 0x21, 0x00


	//----- nvinfo : EIATTR_KPARAM_INFO
	.align		4
.L_18:
        /*0018*/ 	.byte	0x04, 0x17
        /*001a*/ 	.short	(.L_20 - .L_19)
.L_19:
        /*001c*/ 	.word	0x00000000
        /*0020*/ 	.short	0x0009
        /*0022*/ 	.short	0x0040
        /*0024*/ 	.byte	0x00, 0xf4, 0x21, 0x00


	//----- nvinfo : EIATTR_KPARAM_INFO
	.align		4
.L_20:
        /*0028*/ 	.byte	0x04, 0x17
        /*002a*/ 	.short	(.L_22 - .L_21)
.L_21:
        /*002c*/ 	.word	0x00000000
        /*0030*/ 	.short	0x0008
        /*0032*/ 	.short	0x0038
        /*0034*/ 	.byte	0x00, 0xf0, 0x21, 0x00


	//----- nvinfo : EIATTR_KPARAM_INFO
	.align		4
.L_22:
        /*0038*/ 	.byte	0x04, 0x17
        /*003a*/ 	.short	(.L_24 - .L_23)
.L_23:
        /*003c*/ 	.word	0x00000000
        /*0040*/ 	.short	0x0007
        /*0042*/ 	.short	0x0030
        /*0044*/ 	.byte	0x00, 0xf0, 0x21, 0x00


	//----- nvinfo : EIATTR_KPARAM_INFO
	.align		4
.L_24:
        /*0048*/ 	.byte	0x04, 0x17
        /*004a*/ 	.short	(.L_26 - .L_25)
.L_25:
        /*004c*/ 	.word	0x00000000
        /*0050*/ 	.short	0x0006
        /*0052*/ 	.short	0x0028
        /*0054*/ 	.byte	0x00, 0xf0, 0x21, 0x00


	//----- nvinfo : EIATTR_KPARAM_INFO
	.align		4
.L_26:
        /*0058*/ 	.byte	0x04, 0x17
        /*005a*/ 	.short	(.L_28 - .L_27)
.L_27:
        /*005c*/ 	.word	0x00000000
        /*0060*/ 	.short	0x0005
        /*0062*/ 	.short	0x0020
        /*0064*/ 	.byte	0x00, 0xf0, 0x11, 0x00


	//----- nvinfo : EIATTR_KPARAM_INFO
	.align		4
.L_28:
        /*0068*/ 	.byte	0x04, 0x17
        /*006a*/ 	.short	(.L_30 - .L_29)
.L_29:
        /*006c*/ 	.word	0x00000000
        /*0070*/ 	.short	0x0004
        /*0072*/ 	.short	0x001c
        /*0074*/ 	.byte	0x00, 0xf0, 0x11, 0x00


	//----- nvinfo : EIATTR_KPARAM_INFO
	.align		4
.L_30:
        /*0078*/ 	.byte	0x04, 0x17
        /*007a*/ 	.short	(.L_32 - .L_31)
.L_31:
        /*007c*/ 	.word	0x00000000
        /*0080*/ 	.short	0x0003
        /*0082*/ 	.short	0x0018
        /*0084*/ 	.byte	0x00, 0xf0, 0x11, 0x00


	//----- nvinfo : EIATTR_KPARAM_INFO
	.align		4
.L_32:
        /*0088*/ 	.byte	0x04, 0x17
        /*008a*/ 	.short	(.L_34 - .L_33)
.L_33:
        /*008c*/ 	.word	0x00000000
        /*0090*/ 	.short	0x0002
        /*0092*/ 	.short	0x0010
        /*0094*/ 	.byte	0x00, 0xf4, 0x21, 0x00


	//----- nvinfo : EIATTR_KPARAM_INFO
	.align		4
.L_34:
        /*0098*/ 	.byte	0x04, 0x17
        /*009a*/ 	.short	(.L_36 - .L_35)
.L_35:
        /*009c*/ 	.word	0x00000000
        /*00a0*/ 	.short	0x0001
        /*00a2*/ 	.short	0x0008
        /*00a4*/ 	.byte	0x00, 0xf4, 0x21, 0x00


	//----- nvinfo : EIATTR_KPARAM_INFO
	.align		4
.L_36:
        /*00a8*/ 	.byte	0x04, 0x17
        /*00aa*/ 	.short	(.L_38 - .L_37)
.L_37:
        /*00ac*/ 	.word	0x00000000
        /*00b0*/ 	.short	0x0000
        /*00b2*/ 	.short	0x0000
        /*00b4*/ 	.byte	0x00, 0xf4, 0x21, 0x00


	//----- nvinfo : EIATTR_AT_ENTRY_FRAGMENTS
	.align		4
.L_38:
        /*00b8*/ 	.byte	0x04, 0x4f
        /*00ba*/ 	.short	(.L_40 - .L_39)


	//   ....[0]....
.L_39:
        /*00bc*/ 	.word	0x00000004


	//----- nvinfo : EIATTR_RESERVED_SMEM_USED
	.align		4
.L_40:
        /*00c0*/ 	.byte	0x01, 0x41
	.zero		2


	//----- nvinfo : EIATTR_SPARSE_MMA_MASK
	.align		4
        /*00c4*/ 	.byte	0x03, 0x50
        /*00c6*/ 	.short	0x0000


	//----- nvinfo : EIATTR_TCGEN05_1CTA_USED
	.align		4
        /*00c8*/ 	.byte	0x01, 0x51
	.zero		2


	//----- nvinfo : EIATTR_MAXREG_COUNT
	.align		4
        /*00cc*/ 	.byte	0x03, 0x1b
        /*00ce*/ 	.short	0x00ff


	//----- nvinfo : EIATTR_NUM_BARRIERS
	.align		4
        /*00d0*/ 	.byte	0x02, 0x4c
        /*00d2*/ 	.byte	0x01
	.zero		1


	//----- nvinfo : EIATTR_INT_WARP_WIDE_INSTR_OFFSETS
	.align		4
        /*00d4*/ 	.byte	0x04, 0x31
        /*00d6*/ 	.short	(.L_42 - .L_41)


	//   ....[0]....
.L_41:
        /*00d8*/ 	.word	0x00001760


	//   ....[1]....
        /*00dc*/ 	.word	0x00001780


	//   ....[2]....
        /*00e0*/ 	.word	0x00001800


	//   ....[3]....
        /*00e4*/ 	.word	0x00001920


	//   ....[4]....
        /*00e8*/ 	.word	0x00001930


	//   ....[5]....
        /*00ec*/ 	.word	0x00001940


	//   ....[6]....
        /*00f0*/ 	.word	0x00001950


	//   ....[7]....
        /*00f4*/ 	.word	0x00001c00


	//   ....[8]....
        /*00f8*/ 	.word	0x00001c10


	//   ....[9]....
        /*00fc*/ 	.word	0x00001d30


	//   ....[10]....
        /*0100*/ 	.word	0x00001d40


	//   ....[11]....
        /*0104*/ 	.word	0x00001d90


	//   ....[12]....
        /*0108*/ 	.word	0x00001dd0


	//   ....[13]....
        /*010c*/ 	.word	0x00001f60


	//   ....[14]....
        /*0110*/ 	.word	0x00001f70


	//   ....[15]....
        /*0114*/ 	.word	0x000021a0


	//   ....[16]....
        /*0118*/ 	.word	0x000021b0


	//   ....[17]....
        /*011c*/ 	.word	0x00002520


	//   ....[18]....
        /*0120*/ 	.word	0x00002570


	//----- nvinfo : EIATTR_COOP_GROUP_MASK_REGIDS
	.align		4
.L_42:
        /*0124*/ 	.byte	0x04, 0x29
        /*0126*/ 	.short	(.L_44 - .L_43)


	//   ....[0]....
.L_43:
        /*0128*/ 	.word	0xffffffff


	//   ....[1]....
        /*012c*/ 	.word	0xffffffff


	//   ....[2]....
        /*0130*/ 	.word	0xffffffff


	//   ....[3]....
        /*0134*/ 	.word	0xffffffff


	//   ....[4]....
        /*0138*/ 	.word	0xffffffff


	//   ....[5]....
        /*013c*/ 	.word	0xffffffff


	//   ....[6]....
        /*0140*/ 	.word	0xffffffff


	//   ....[7]....
        /*0144*/ 	.word	0xffffffff


	//   ....[8]....
        /*0148*/ 	.word	0xffffffff


	//   ....[9]....
        /*014c*/ 	.word	0xffffffff


	//----- nvinfo : EIATTR_COOP_GROUP_INSTR_OFFSETS
	.align		4
.L_44:
        /*0150*/ 	.byte	0x04, 0x28
        /*0152*/ 	.short	(.L_46 - .L_45)


	//   ....[0]....
.L_45:
        /*0154*/ 	.word	0x00000050


	//   ....[1]....
        /*0158*/ 	.word	0x00000310


	//   ....[2]....
        /*015c*/ 	.word	0x00000500


	//   ....[3]....
        /*0160*/ 	.word	0x000009a0


	//   ....[4]....
        /*0164*/ 	.word	0x00000ae0


	//   ....[5]....
        /*0168*/ 	.word	0x00000fe0


	//   ....[6]....
        /*016c*/ 	.word	0x00001120


	//   ....[7]....
        /*0170*/ 	.word	0x00001610


	//   ....[8]....
        /*0174*/ 	.word	0x000023b0


	//   ....[9]....
        /*0178*/ 	.word	0x00002620


	//----- nvinfo : EIATTR_VRC_CTA_INIT_COUNT
	.align		4
.L_46:
        /*017c*/ 	.byte	0x02, 0x4a
        /*017e*/ 	.byte	0x80
	.zero		1


	//----- nvinfo : EIATTR_MBARRIER_INSTR_OFFSETS
	.align		4
        /*0180*/ 	.byte	0x04, 0x39
        /*0182*/ 	.short	(.L_48 - .L_47)


	//   ....[0]....
.L_47:
        /*0184*/ 	.word	0x00001820
        /*0188*/ 	.word	0x000000ff
        /*018c*/ 	.word	0x00006000
        /*0190*/ 	.short	0x0100
        /*0192*/ 	.byte	0x08
	.zero		1


	//   ....[1]....
        /*0194*/ 	.word	0x00001830
        /*0198*/ 	.word	0x000000ff
        /*019c*/ 	.word	0x00006010
        /*01a0*/ 	.short	0x0100
        /*01a2*/ 	.byte	0x08
	.zero		1


	//   ....[2]....
        /*01a4*/ 	.word	0x00001ac0
        /*01a8*/ 	.word	0x000000ff
        /*01ac*/ 	.word	0x00006000
        /*01b0*/ 	.short	0x010a
        /*01b2*/ 	.byte	0x08
	.zero		1


	//   ....[3]....
        /*01b4*/ 	.word	0x00001c60
        /*01b8*/ 	.word	0x000000ff
        /*01bc*/ 	.word	0x00006010
        /*01c0*/ 	.short	0x010a
        /*01c2*/ 	.byte	0x08
	.zero		1


	//   ....[4]....
        /*01c4*/ 	.word	0x00001e40
        /*01c8*/ 	.word	0x000000ff
        /*01cc*/ 	.word	0x00006000
        /*01d0*/ 	.short	0x010a
        /*01d2*/ 	.byte	0x08
	.zero		1


	//   ....[5]....
        /*01d4*/ 	.word	0x00001fb0
        /*01d8*/ 	.word	0x000000ff
        /*01dc*/ 	.word	0x00006010
        /*01e0*/ 	.short	0x010a
        /*01e2*/ 	.byte	0x08
	.zero		1


	//   ....[6]....
        /*01e4*/ 	.word	0x00002040
        /*01e8*/ 	.word	0x000000ff
        /*01ec*/ 	.word	0x00006000
        /*01f0*/ 	.short	0x0108
        /*01f2*/ 	.byte	0x08
	.zero		1


	//   ....[7]....
        /*01f4*/ 	.word	0x00002050
        /*01f8*/ 	.word	0x000000ff
        /*01fc*/ 	.word	0x00006010
        /*0200*/ 	.short	0x0108
        /*0202*/ 	.byte	0x08
	.zero		1


	//   ....[8]....
        /*0204*/ 	.word	0x00002640
        /*0208*/ 	.word	0x000000ff
        /*020c*/ 	.word	0x00006000
        /*0210*/ 	.short	0x010a
        /*0212*/ 	.byte	0x08
	.zero		1


	//   ....[9]....
        /*0214*/ 	.word	0x00002670
        /*0218*/ 	.word	0x000000ff
        /*021c*/ 	.word	0x00006010
        /*0220*/ 	.short	0x010a
        /*0222*/ 	.byte	0x08
	.zero		1


	//   ....[10]....
        /*0224*/ 	.word	0x000026a0
        /*0228*/ 	.word	0x000000ff
        /*022c*/ 	.word	0x00006000
        /*0230*/ 	.short	0x010a
        /*0232*/ 	.byte	0x08
	.zero		1


	//   ....[11]....
        /*0234*/ 	.word	0x000026d0
        /*0238*/ 	.word	0x000000ff
        /*023c*/ 	.word	0x00006010
        /*0240*/ 	.short	0x010a
        /*0242*/ 	.byte	0x08
	.zero		1


	//----- nvinfo : EIATTR_NUM_MBARRIERS
	.align		4
.L_48:
        /*0244*/ 	.byte	0x03, 0x38
        /*0246*/ 	.short	0x0002


	//----- nvinfo : EIATTR_EXIT_INSTR_OFFSETS
	.align		4
        /*0248*/ 	.byte	0x04, 0x1c
        /*024a*/ 	.short	(.L_50 - .L_49)


	//   ....[0]....
.L_49:
        /*024c*/ 	.word	0x00002630


	//----- nvinfo : EIATTR_REQNTID
	.align		4
.L_50:
        /*0250*/ 	.byte	0x04, 0x10
        /*0252*/ 	.short	(.L_52 - .L_51)
.L_51:
        /*0254*/ 	.word	0x00000100
        /*0258*/ 	.word	0x00000001
        /*025c*/ 	.word	0x00000001


	//----- nvinfo : EIATTR_CRS_STACK_SIZE
	.align		4
.L_52:
        /*0260*/ 	.byte	0x04, 0x1e
        /*0262*/ 	.short	(.L_54 - .L_53)
.L_53:
        /*0264*/ 	.word	0x00000000


	//----- nvinfo : EIATTR_CBANK_PARAM_SIZE
	.align		4
.L_54:
        /*0268*/ 	.byte	0x03, 0x19
        /*026a*/ 	.short	0x0050


	//----- nvinfo : EIATTR_PARAM_CBANK
	.align		4
        /*026c*/ 	.byte	0x04, 0x0a
        /*026e*/ 	.short	(.L_56 - .L_55)
	.align		4
.L_55:
        /*0270*/ 	.word	index@(.nv.constant0.gluon_tcgen05)
        /*0274*/ 	.short	0x0380
        /*0276*/ 	.short	0x0050


	//----- nvinfo : EIATTR_SW_WAR
	.align		4
.L_56:
        /*0278*/ 	.byte	0x04, 0x36
        /*027a*/ 	.short	(.L_58 - .L_57)
.L_57:
        /*027c*/ 	.word	0x00000008
.L_58:


//--------------------- .nv.compat                --------------------------
	.section	.nv.compat,"",@"SHT_CUDA_COMPAT_INFO"
	.align	4
        /*0000*/ 	.byte	0x02, 0x02, 0x02, 0x00, 0x02, 0x05, 0x05, 0x00, 0x02, 0x03, 0x03, 0x00, 0x02, 0x06, 0x01, 0x00


//--------------------- .nv.callgraph             --------------------------
	.section	.nv.callgraph,"",@"SHT_CUDA_CALLGRAPH"
	.align	4
	.sectionentsize	8
	.align		4
        /*0000*/ 	.word	0x00000000
	.align		4
        /*0004*/ 	.word	0xffffffff
	.align		4
        /*0008*/ 	.word	0x00000000
	.align		4
        /*000c*/ 	.word	0xfffffffe
	.align		4
        /*0010*/ 	.word	0x00000000
	.align		4
        /*0014*/ 	.word	0xfffffffd
	.align		4
        /*0018*/ 	.word	0x00000000
	.align		4
        /*001c*/ 	.word	0xfffffffc


//--------------------- .text.gluon_tcgen05       --------------------------
	.section	.text.gluon_tcgen05,"ax",@progbits
	.align	128
        .global         gluon_tcgen05
        .type           gluon_tcgen05,@function
        .size           gluon_tcgen05,(.L_x_73 - gluon_tcgen05)
        .other          gluon_tcgen05,@"STO_CUDA_ENTRY STV_DEFAULT"
gluon_tcgen05:
.text.gluon_tcgen05:
[----:B------:R-:W1:Y:S01]  /*0000*/  LDC R1, c[0x0][0x37c] ;  /* 0x0000df00ff017b82 */ /* 0x000e620000000800 */
[----:B------:R-:W2:Y:S02]  /*0010*/  S2R R0, SR_TID.X ;  /* 0x0000000000007919 */ /* 0x000ea40000002100 */
[----:B--2---:R-:W-:-:S13]  /*0020*/  ISETP.GE.U32.AND P2, PT, R0, 0x20, PT ;  /* 0x000000200000780c */ /* 0x004fda0003f46070 */
[----:B------:R-:W-:Y:S05]  /*0030*/  @P2 BRA `(.L_x_0) ;  /* 0x0000000000b82947 */ /* 0x000fea0003800000 */
[----:B------:R-:W2:Y:S01]  /*0040*/  S2UR UR6, SR_CgaCtaId ;  /* 0x00000000000679c3 */ /* 0x000ea20000008800 */
[----:B------:R-:W-:Y:S01]  /*0050*/  NOP ;  /* 0x0000000000007918 */ /* 0x000fe20000000000 */
[----:B------:R-:W-:Y:S02]  /*0060*/  UMOV UR4, 0x40 ;  /* 0x0000004000047882 */ /* 0x000fe40000000000 */
[----:B--2---:R-:W-:-:S09]  /*0070*/  ULEA UR4, UR6, UR4, 0x18 ;  /* 0x0000000406047291 */ /* 0x004fd2000f8ec0ff */
[----:B------:R-:W2:Y:S01]  /*0080*/  LDS.U8 R2, [UR4] ;  /* 0x00000004ff027984 */ /* 0x000ea20008000000 */
[----:B------:R-:W-:Y:S02]  /*0090*/  UMOV UR4, 0x400 ;  /* 0x0000040000047882 */ /* 0x000fe40000000000 */
[----:B------:R-:W-:Y:S01]  /*00a0*/  ULEA UR4, UR6, UR4, 0x18 ;  /* 0x0000000406047291 */ /* 0x000fe2000f8ec0ff */
[----:B--2---:R-:W-:-:S13]  /*00b0*/  ISETP.NE.AND P0, PT, R2, RZ, PT ;  /* 0x000000ff0200720c */ /* 0x004fda0003f05270 */
[----:B------:R-:W-:Y:S05]  /*00c0*/  @P0 BRA `(.L_x_1) ;  /* 0x00000000007c0947 */ /* 0x000fea0003800000 */
[----:B------:R-:W-:-:S13]  /*00d0*/  ELECT P0, URZ, PT ;  /* 0x0000000000ff782f */ /* 0x000fda0003800000 */
[----:B------:R-:W-:Y:S05]  /*00e0*/  @!P0 BRA `(.L_x_2) ;  /* 0x0000000000848947 */ /* 0x000fea0003800000 */
[----:B------:R-:W-:Y:S01]  /*00f0*/  UMOV UR5, 0x2 ;  /* 0x0000000200057882 */ /* 0x000fe20000000000 */
[----:B------:R-:W-:Y:S02]  /*0100*/  IMAD.MOV.U32 R5, RZ, RZ, 0x1 ;  /* 0x00000001ff057424 */ /* 0x000fe400078e00ff */
[----:B------:R-:W-:Y:S02]  /*0110*/  IMAD.MOV.U32 R3, RZ, RZ, 0x3 ;  /* 0x00000003ff037424 */ /* 0x000fe400078e00ff */
[----:B------:R-:W-:Y:S04]  /*0120*/  DEPBAR.LE SB2, 0x36 ;  /* 0x0000ad800000791a */ /* 0x000fe80000000000 */
[----:B------:R-:W2:Y:S02]  /*0130*/  UTCATOMSWS.FIND_AND_SET.ALIGN UP0, UR5, UR5 ;  /* 0x00000005000575e3 */ /* 0x000ea40008000800 */
[----:B--2---:R-:W-:-:S04]  /*0140*/  PLOP3.LUT P0, PT, PT, PT, UP0, 0x80, 0x8 ;  /* 0x000000000008781c */ /* 0x004fc80003f0f008 */
[----:B------:R-:W-:-:S04]  /*0150*/  SEL R2, RZ, 0xffffffff, !P0 ;  /* 0xffffffffff027807 */ /* 0x000fc80004000000 */
[----:B------:R-:W-:Y:S01]  /*0160*/  ISETP.NE.AND P0, PT, R2, RZ, PT ;  /* 0x000000ff0200720c */ /* 0x000fe20003f05270 */
[----:B------:R-:W-:-:S12]  /*0170*/  IMAD.U32 R2, RZ, RZ, UR5 ;  /* 0x00000005ff027e24 */ /* 0x000fd8000f8e00ff */
[----:B------:R-:W-:Y:S05]  /*0180*/  @P0 BRA `(.L_x_3) ;  /* 0x0000000000240947 */ /* 0x000fea0003800000 */
.L_x_4:
[----:B------:R-:W-:Y:S05]  /*0190*/  NANOSLEEP 0x64 ;  /* 0x000000640000795d */ /* 0x000fea0003800000 */
[----:B------:R-:W-:-:S05]  /*01a0*/  UMOV UR5, 0x2 ;  /* 0x0000000200057882 */ /* 0x000fca0000000000 */
[----:B------:R-:W-:Y:S04]  /*01b0*/  DEPBAR.LE SB2, 0x36 ;  /* 0x0000ad800000791a */ /* 0x000fe80000000000 */
[----:B------:R-:W2:Y:S02]  /*01c0*/  UTCATOMSWS.FIND_AND_SET.ALIGN UP0, UR5, UR5 ;  /* 0x00000005000575e3 */ /* 0x000ea40008000800 */
[----:B--2---:R-:W-:-:S04]  /*01d0*/  PLOP3.LUT P0, PT, PT, PT, UP0, 0x80, 0x8 ;  /* 0x000000000008781c */ /* 0x004fc80003f0f008 */
[----:B------:R-:W-:-:S04]  /*01e0*/  SEL R2, RZ, 0xffffffff, !P0 ;  /* 0xffffffffff027807 */ /* 0x000fc80004000000 */
[----:B------:R-:W-:Y:S01]  /*01f0*/  ISETP.NE.AND P0, PT, R2, RZ, PT ;  /* 0x000000ff0200720c */ /* 0x000fe20003f05270 */
[----:B------:R-:W-:-:S12]  /*0200*/  IMAD.U32 R2, RZ, RZ, UR5 ;  /* 0x00000005ff027e24 */ /* 0x000fd8000f8e00ff */
[----:B------:R-:W-:Y:S05]  /*0210*/  @!P0 BRA `(.L_x_4) ;  /* 0xfffffffc00dc8947 */ /* 0x000fea000383ffff */
.L_x_3:
[C---:B------:R-:W-:Y:S01]  /*0220*/  VIADD R4, R2.reuse, 0x10 ;  /* 0x0000001002047836 */ /* 0x040fe20000000000 */
[----:B------:R-:W-:Y:S01]  /*0230*/  UMOV UR5, 0x50 ;  /* 0x0000005000057882 */ /* 0x000fe20000000000 */
[----:B------:R-:W-:Y:S01]  /*0240*/  SHF.L.U32 R3, R3, R2, RZ ;  /* 0x0000000203037219 */ /* 0x000fe200000006ff */
[----:B------:R-:W-:Y:S01]  /*0250*/  ULEA UR5, UR6, UR5, 0x18 ;  /* 0x0000000506057291 */ /* 0x000fe2000f8ec0ff */
[----:B------:R-:W-:Y:S01]  /*0260*/  IMAD.SHL.U32 R2, R2, 0x20, RZ ;  /* 0x0000002002027824 */ /* 0x000fe200078e00ff */
[----:B------:R-:W-:-:S04]  /*0270*/  SHF.L.U32 R4, R5, R4, RZ ;  /* 0x0000000405047219 */ /* 0x000fc800000006ff */
[----:B------:R-:W-:-:S05]  /*0280*/  LOP3.LUT R3, R4, R3, RZ, 0xfc, !PT ;  /* 0x0000000304037212 */ /* 0x000fca00078efcff */
[----:B------:R2:W-:Y:S04]  /*0290*/  ATOMS.OR RZ, [UR5], R3 ;  /* 0x00000003ffff798c */ /* 0x0005e8000b000005 */
[----:B------:R2:W-:Y:S01]  /*02a0*/  STS [UR4], R2 ;  /* 0x00000002ff007988 */ /* 0x0005e20008000804 */
[----:B------:R-:W-:Y:S05]  /*02b0*/  BRA `(.L_x_2) ;  /* 0x0000000000107947 */ /* 0x000fea0003800000 */
.L_x_1:
[----:B------:R-:W-:Y:S01]  /*02c0*/  IMAD.MOV.U32 R3, RZ, RZ, -0x1 ;  /* 0xffffffffff037424 */ /* 0x000fe200078e00ff */
[----:B------:R-:W-:-:S04]  /*02d0*/  MOV R2, 0x300 ;  /* 0x0000030000027802 */ /* 0x000fc80000000f00 */
[----:B------:R2:W-:Y:S03]  /*02e0*/  STS [UR4], R3 ;  /* 0x00000003ff007988 */ /* 0x0005e60008000804 */
[----:B-12---:R-:W-:Y:S05]  /*02f0*/  CALL.REL.NOINC `($__internal_1_$__cuda_sm10x_tcgen05_guardrail_trap_phase_invalid_during_alloc) ;  /* 0x00000024000c7944 */ /* 0x006fea0003c00000 */
.L_x_2:
[----:B------:R-:W-:Y:S05]  /*0300*/  WARPSYNC.ALL ;  /* 0x0000000000007948 */ /* 0x000fea0003800000 */
[----:B------:R-:W-:Y:S01]  /*0310*/  NOP ;  /* 0x0000000000007918 */ /* 0x000fe20000000000 */
.L_x_0:
[----:B------:R-:W3:Y:S08]  /*0320*/  S2UR UR4, SR_CgaCtaId ;  /* 0x00000000000479c3 */ /* 0x000ef00000008800 */
[----:B------:R-:W-:Y:S01]  /*0330*/  BAR.SYNC.DEFER_BLOCKING 0x0 ;  /* 0x0000000000007b1d */ /* 0x000fe20000010000 */
[----:B------:R-:W-:-:S05]  /*0340*/  LOP3.LUT R36, R0, 0xff, RZ, 0xc0, !PT ;  /* 0x000000ff00247812 */ /* 0x000fca00078ec0ff */
[----:B------:R-:W-:Y:S02]  /*0350*/  UMOV UR8, 0x400 ;  /* 0x0000040000087882 */ /* 0x000fe40000000000 */
[----:B--2---:R-:W2:Y:S08]  /*0360*/  LDC R3, c[0x0][0x398] ;  /* 0x0000e600ff037b82 */ /* 0x004eb00000000800 */
[----:B------:R-:W4:Y:S01]  /*0370*/  LDC R6, c[0x0][0x3a0] ;  /* 0x0000e800ff067b82 */ /* 0x000f220000000800 */
[----:B---3--:R-:W-:-:S07]  /*0380*/  ULEA UR8, UR4, UR8, 0x18 ;  /* 0x0000000804087291 */ /* 0x008fce000f8ec0ff */
[----:B------:R-:W3:Y:S02]  /*0390*/  S2UR UR31, SR_CTAID.Y ;  /* 0x00000000001f79c3 */ /* 0x000ee40000002600 */
[----:B------:R-:W5:Y:S06]  /*03a0*/  LDS R4, [UR8] ;  /* 0x00000008ff047984 */ /* 0x000f6c0008000800 */
[----:B------:R-:W-:Y:S06]  /*03b0*/  BAR.SYNC.DEFER_BLOCKING 0x0 ;  /* 0x0000000000007b1d */ /* 0x000fec0000010000 */
[----:B------:R-:W-:Y:S05]  /*03c0*/  @P2 BRA `(.L_x_5) ;  /* 0x0000000000182947 */ /* 0x000fea0003800000 */
[----:B------:R-:W-:Y:S01]  /*03d0*/  ELECT P0, URZ, PT ;  /* 0x0000000000ff782f */ /* 0x000fe20003800000 */
[----:B------:R-:W-:Y:S01]  /*03e0*/  IMAD.MOV.U32 R2, RZ, RZ, 0x1 ;  /* 0x00000001ff027424 */ /* 0x000fe200078e00ff */
[----:B------:R-:W-:Y:S01]  /*03f0*/  UMOV UR5, 0x40 ;  /* 0x0000004000057882 */ /* 0x000fe20000000000 */
[----:B------:R-:W-:Y:S01]  /*0400*/  UVIRTCOUNT.DEALLOC.SMPOOL 0x80 ;  /* 0x000000800000784c */ /* 0x000fe20000000000 */
[----:B------:R-:W-:-:S09]  /*0410*/  ULEA UR5, UR4, UR5, 0x18 ;  /* 0x0000000504057291 */ /* 0x000fd2000f8ec0ff */
[----:B------:R5:W-:Y:S03]  /*0420*/  @P0 STS.U8 [UR5], R2 ;  /* 0x00000002ff000988 */ /* 0x000be60008000005 */
.L_x_5:
[----:B------:R-:W5:Y:S01]  /*0430*/  S2UR UR4, SR_CTAID.Z ;  /* 0x00000000000479c3 */ /* 0x000f620000002700 */
[----:B------:R-:W4:Y:S01]  /*0440*/  LDCU UR5, c[0x0][0x370] ;  /* 0x00006e00ff0577ac */ /* 0x000f220008000800 */
[C---:B------:R-:W-:Y:S01]  /*0450*/  ISETP.GE.U32.AND P0, PT, R36.reuse, 0x20, PT ;  /* 0x000000202400780c */ /* 0x040fe20003f06070 */
[----:B--2--5:R-:W-:Y:S01]  /*0460*/  VIADD R2, R3, 0xffffffff ;  /* 0xffffffff03027836 */ /* 0x024fe20000000000 */
[C---:B------:R-:W-:Y:S01]  /*0470*/  ISETP.NE.U32.AND P3, PT, R36.reuse, RZ, PT ;  /* 0x000000ff2400720c */ /* 0x040fe20003f65070 */
[----:B------:R-:W2:Y:S01]  /*0480*/  LDCU UR6, c[0x0][0x374] ;  /* 0x00006e80ff0677ac */ /* 0x000ea20008000800 */
[----:B------:R-:W-:Y:S01]  /*0490*/  LEA R12, R36, UR8, 0x2 ;  /* 0x00000008240c7c11 */ /* 0x000fe2000f8e10ff */
[----:B----4-:R-:W-:Y:S01]  /*04a0*/  VIADD R9, R6, 0xffffffff ;  /* 0xffffffff06097836 */ /* 0x010fe20000000000 */
[----:B------:R-:W4:Y:S01]  /*04b0*/  S2UR UR11, SR_CTAID.X ;  /* 0x00000000000b79c3 */ /* 0x000f220000002500 */
[----:B------:R-:W5:Y:S01]  /*04c0*/  LDCU.64 UR14, c[0x0][0x3c0] ;  /* 0x00007800ff0e77ac */ /* 0x000f620008000a00 */
[----:B------:R-:W-:Y:S01]  /*04d0*/  R2UR UR25, R4 ;  /* 0x00000000041972ca */ /* 0x000fe200000e0000 */
[----:B------:R-:W-:Y:S04]  /*04e0*/  BSSY.RECONVERGENT B0, `(.L_x_6) ;  /* 0x0000011000007945 */ /* 0x000fe80003800200 */
[----:B------:R3:W-:Y:S01]  /*04f0*/  @!P0 STS [R12], RZ ;  /* 0x000000ff0c008388 */ /* 0x0007e20000000800 */
[----:B------:R-:W-:-:S03]  /*0500*/  NOP ;  /* 0x0000000000007918 */ /* 0x000fc60000000000 */
[----:B------:R3:W-:Y:S02]  /*0510*/  @!P3 STS [UR8+0x24], R2 ;  /* 0x00002402ff00b988 */ /* 0x0007e40008000808 */
[----:B--23--:R-:W-:Y:S02]  /*0520*/  UIMAD UR4, UR4, UR6, UR31 ;  /* 0x00000006040472a4 */ /* 0x00cfe4000f8e021f */
[----:B------:R2:W-:Y:S02]  /*0530*/  @!P3 STS [UR8+0x20], R9 ;  /* 0x00002009ff00b988 */ /* 0x0005e40008000808 */
[----:B----4-:R-:W-:-:S04]  /*0540*/  UIMAD UR4, UR4, UR5, UR11 ;  /* 0x00000005040472a4 */ /* 0x010fc8000f8e020b */
[----:B------:R-:W-:-:S04]  /*0550*/  UIMAD UR4, UR4, 0x180, URZ ;  /* 0x00000180040478a4 */ /* 0x000fc8000f8e02ff */
[----:B-----5:R-:W-:-:S04]  /*0560*/  UIADD3 UR6, UP0, UPT, UR4, UR14, URZ ;  /* 0x0000000e04067290 */ /* 0x020fc8000ff1e0ff */
[----:B------:R-:W-:Y:S01]  /*0570*/  ULEA.HI.X.SX32 UR7, UR4, UR15, 0x1, UP0 ;  /* 0x0000000f04077291 */ /* 0x000fe200080f0eff */
[----:B--2---:R-:W-:Y:S11]  /*0580*/  @P3 BRA `(.L_x_7) ;  /* 0x0000000000183947 */ /* 0x004ff60003800000 */
[----:B------:R-:W2:Y:S01]  /*0590*/  LDS R3, [UR8+0x8] ;  /* 0x00000808ff037984 */ /* 0x000ea20008000800 */
[----:B------:R-:W3:Y:S01]  /*05a0*/  LDC.64 R10, c[0x0][0x380] ;  /* 0x0000e000ff0a7b82 */ /* 0x000ee20000000a00 */
[----:B------:R-:W-:Y:S02]  /*05b0*/  IMAD.MOV.U32 R4, RZ, RZ, 0x70 ;  /* 0x00000070ff047424 */ /* 0x000fe400078e00ff */
[----:B---3--:R3:W-:Y:S03]  /*05c0*/  STS.64 [UR8], R10 ;  /* 0x0000000aff007988 */ /* 0x0087e60008000a08 */
[----:B--2---:R-:W-:-:S05]  /*05d0*/  LOP3.LUT R3, R3, 0x10, R4, 0xd8, !PT ;  /* 0x0000001003037812 */ /* 0x004fca00078ed804 */
[----:B------:R3:W-:Y:S02]  /*05e0*/  STS [UR8+0x8], R3 ;  /* 0x00000803ff007988 */ /* 0x0007e40008000808 */
.L_x_7:
[----:B------:R-:W-:Y:S05]  /*05f0*/  BSYNC.RECONVERGENT B0 ;  /* 0x0000000000007941 */ /* 0x000fea0003800200 */
.L_x_6:
[----:B------:R-:W-:Y:S04]  /*0600*/  BSSY.RECONVERGENT B0, `(.L_x_8) ;  /* 0x000000a000007945 */ /* 0x000fe80003800200 */
[----:B------:R-:W-:Y:S05]  /*0610*/  @P3 BRA `(.L_x_9) ;  /* 0x0000000000203947 */ /* 0x000fea0003800000 */
[----:B---3--:R-:W2:Y:S01]  /*0620*/  LDS R3, [UR8+0x34] ;  /* 0x00003408ff037984 */ /* 0x008ea20008000800 */
[----:B------:R-:W-:Y:S02]  /*0630*/  IMAD.MOV.U32 R4, RZ, RZ, 0x3f000000 ;  /* 0x3f000000ff047424 */ /* 0x000fe400078e00ff */
[----:B------:R-:W-:Y:S01]  /*0640*/  @!P3 IMAD.MOV.U32 R5, RZ, RZ, 0x7f ;  /* 0x0000007fff05b424 */ /* 0x000fe200078e00ff */
[----:B------:R-:W3:Y:S02]  /*0650*/  @!P3 LDS R8, [UR8+0x38] ;  /* 0x00003808ff08b984 */ /* 0x000ee40008000800 */
[----:B--2---:R-:W-:Y:S02]  /*0660*/  LOP3.LUT R3, R3, 0xff000000, R4, 0xb8, !PT ;  /* 0xff00000003037812 */ /* 0x004fe400078eb804 */
[----:B---3--:R-:W-:-:S03]  /*0670*/  @!P3 LOP3.LUT R4, R8, 0xff, R5, 0xb8, !PT ;  /* 0x000000ff0804b812 */ /* 0x008fc600078eb805 */
[----:B------:R2:W-:Y:S04]  /*0680*/  STS [UR8+0x34], R3 ;  /* 0x00003403ff007988 */ /* 0x0005e80008000808 */
[----:B------:R2:W-:Y:S02]  /*0690*/  @!P3 STS [UR8+0x38], R4 ;  /* 0x00003804ff00b988 */ /* 0x0005e40008000808 */
.L_x_9:
[----:B------:R-:W-:Y:S05]  /*06a0*/  BSYNC.RECONVERGENT B0 ;  /* 0x0000000000007941 */ /* 0x000fea0003800200 */
.L_x_8:
[----:B------:R-:W-:Y:S04]  /*06b0*/  BSSY.RECONVERGENT B0, `(.L_x_10) ;  /* 0x000000e000007945 */ /* 0x000fe80003800200 */
[----:B------:R-:W-:Y:S05]  /*06c0*/  @P3 BRA `(.L_x_11) ;  /* 0x0000000000303947 */ /* 0x000fea0003800000 */
[----:B--2---:R-:W2:Y:S01]  /*06d0*/  LDS R4, [UR8+0x34] ;  /* 0x00003408ff047984 */ /* 0x004ea20008000800 */
[----:B---3--:R-:W3:Y:S03]  /*06e0*/  LDC.64 R10, c[0x0][0x3a8] ;  /* 0x0000ea00ff0a7b82 */ /* 0x008ee60000000a00 */
[----:B------:R-:W4:Y:S01]  /*06f0*/  LDS R3, [UR8+0x1c] ;  /* 0x00001c08ff037984 */ /* 0x000f220008000800 */
[C---:B---3--:R-:W-:Y:S01]  /*0700*/  SHF.L.U64.HI R8, R10.reuse, 0x1, R11 ;  /* 0x000000010a087819 */ /* 0x048fe2000001020b */
[----:B------:R-:W-:-:S03]  /*0710*/  IMAD.SHL.U32 R5, R10, 0x2, RZ ;  /* 0x000000020a057824 */ /* 0x000fc600078e00ff */
[--C-:B------:R-:W-:Y:S02]  /*0720*/  SHF.R.U32.HI R10, RZ, 0x4, R8.reuse ;  /* 0x00000004ff0a7819 */ /* 0x100fe40000011608 */
[----:B------:R-:W-:-:S05]  /*0730*/  SHF.R.U64 R5, R5, 0x4, R8 ;  /* 0x0000000405057819 */ /* 0x000fca0000001208 */
[----:B------:R5:W-:Y:S01]  /*0740*/  STS [UR8+0xc], R5 ;  /* 0x00000c05ff007988 */ /* 0x000be20008000808 */
[----:B--2---:R-:W-:Y:S02]  /*0750*/  LOP3.LUT R4, R4, 0x7, RZ, 0xb8, !PT ;  /* 0x0000000704047812 */ /* 0x004fe400078eb8ff */
[----:B----4-:R-:W-:-:S03]  /*0760*/  LOP3.LUT R3, R3, 0xf, R10, 0xb8, !PT ;  /* 0x0000000f03037812 */ /* 0x010fc600078eb80a */
[----:B------:R5:W-:Y:S04]  /*0770*/  STS [UR8+0x34], R4 ;  /* 0x00003404ff007988 */ /* 0x000be80008000808 */
[----:B------:R5:W-:Y:S02]  /*0780*/  STS [UR8+0x1c], R3 ;  /* 0x00001c03ff007988 */ /* 0x000be40008000808 */
.L_x_11:
[----:B------:R-:W-:Y:S05]  /*0790*/  BSYNC.RECONVERGENT B0 ;  /* 0x0000000000007941 */ /* 0x000fea0003800200 */
.L_x_10:
[----:B------:R-:W-:Y:S04]  /*07a0*/  BSSY.RECONVERGENT B1, `(.L_x_12) ;  /* 0x000001a000017945 */ /* 0x000fe80003800200 */
[----:B------:R-:W-:Y:S04]  /*07b0*/  BSSY.RELIABLE B0, `(.L_x_13) ;  /* 0x0000015000007945 */ /* 0x000fe80003800100 */
[----:B------:R-:W-:Y:S05]  /*07c0*/  @P3 BRA `(.L_x_14) ;  /* 0x0000000000203947 */ /* 0x000fea0003800000 */
[----:B--23-5:R-:W2:Y:S02]  /*07d0*/  LDS R3, [UR8+0x34] ;  /* 0x00003408ff037984 */ /* 0x02cea40008000800 */
[----:B--2---:R-:W-:-:S05]  /*07e0*/  LOP3.LUT R3, R3, 0x38, RZ, 0xb8, !PT ;  /* 0x0000003803037812 */ /* 0x004fca00078eb8ff */
[----:B------:R2:W-:Y:S01]  /*07f0*/  STS [UR8+0x34], R3 ;  /* 0x00003403ff007988 */ /* 0x0005e20008000808 */
[----:B------:R-:W-:Y:S05]  /*0800*/  @P3 BRA `(.L_x_15) ;  /* 0x0000000000203947 */ /* 0x000fea0003800000 */
[----:B--2---:R-:W2:Y:S01]  /*0810*/  LDS R3, [UR8+0x8] ;  /* 0x00000808ff037984 */ /* 0x004ea20008000800 */
[----:B------:R-:W-:-:S05]  /*0820*/  IMAD.MOV.U32 R4, RZ, RZ, 0x780 ;  /* 0x00000780ff047424 */ /* 0x000fca00078e00ff */
[----:B--2---:R-:W-:-:S05]  /*0830*/  LOP3.LUT R3, R3, 0x300, R4, 0xd8, !PT ;  /* 0x0000030003037812 */ /* 0x004fca00078ed804 */
[----:B------:R4:W-:Y:S02]  /*0840*/  STS [UR8+0x8], R3 ;  /* 0x00000803ff007988 */ /* 0x0009e40008000808 */
.L_x_14:
[----:B------:R-:W-:Y:S05]  /*0850*/  @P3 BRA `(.L_x_16) ;  /* 0x0000000000283947 */ /* 0x000fea0003800000 */
[----:B--2345:R-:W2:Y:S02]  /*0860*/  LDS R3, [UR8+0x8] ;  /* 0x00000808ff037984 */ /* 0x03cea40008000800 */
[----:B--2---:R-:W-:-:S05]  /*0870*/  LOP3.LUT R3, R3, 0x1800, RZ, 0xb8, !PT ;  /* 0x0000180003037812 */ /* 0x004fca00078eb8ff */
[----:B------:R3:W-:Y:S02]  /*0880*/  STS [UR8+0x8], R3 ;  /* 0x00000803ff007988 */ /* 0x0007e40008000808 */
.L_x_15:
[----:B------:R-:W-:Y:S05]  /*0890*/  @P3 BREAK.RELIABLE B0 ;  /* 0x0000000000003942 */ /* 0x000fea0003800100 */
[----:B------:R-:W-:Y:S05]  /*08a0*/  @P3 BRA `(.L_x_17) ;  /* 0x0000000000243947 */ /* 0x000fea0003800000 */
[----:B------:R-:W4:Y:S01]  /*08b0*/  LDS R4, [UR8+0x8] ;  /* 0x00000808ff047984 */ /* 0x000f220008000800 */
[----:B--23--:R-:W-:-:S05]  /*08c0*/  IMAD.MOV.U32 R3, RZ, RZ, 0x6000 ;  /* 0x00006000ff037424 */ /* 0x00cfca00078e00ff */
[----:B----4-:R-:W-:-:S04]  /*08d0*/  LOP3.LUT R3, R4, 0x6000, R3, 0xd8, !PT ;  /* 0x0000600004037812 */ /* 0x010fc800078ed803 */
[----:B------:R-:W-:-:S05]  /*08e0*/  LOP3.LUT R3, R3, 0x400000, RZ, 0xb8, !PT ;  /* 0x0040000003037812 */ /* 0x000fca00078eb8ff */
[----:B------:R2:W-:Y:S02]  /*08f0*/  STS [UR8+0x8], R3 ;  /* 0x00000803ff007988 */ /* 0x0005e40008000808 */
.L_x_16:
[----:B------:R-:W-:Y:S05]  /*0900*/  BSYNC.RELIABLE B0 ;  /* 0x0000000000007941 */ /* 0x000fea0003800100 */
.L_x_13:
[----:B--2345:R-:W2:Y:S02]  /*0910*/  @!P3 LDS R3, [UR8+0x8] ;  /* 0x00000808ff03b984 */ /* 0x03cea40008000800 */
[----:B--2---:R-:W-:-:S05]  /*0920*/  @!P3 LOP3.LUT R3, R3, 0x8000, RZ, 0xb8, !PT ;  /* 0x000080000303b812 */ /* 0x004fca00078eb8ff */
[----:B------:R4:W-:Y:S02]  /*0930*/  @!P3 STS [UR8+0x8], R3 ;  /* 0x00000803ff00b988 */ /* 0x0009e40008000808 */
.L_x_17:
[----:B------:R-:W-:Y:S05]  /*0940*/  BSYNC.RECONVERGENT B1 ;  /* 0x0000000000017941 */ /* 0x000fea0003800200 */
.L_x_12:
[----:B------:R-:W-:Y:S05]  /*0950*/  WARPSYNC.ALL ;  /* 0x0000000000007948 */ /* 0x000fea0003800000 */
[----:B------:R-:W-:Y:S01]  /*0960*/  NOP ;  /* 0x0000000000007918 */ /* 0x000fe20000000000 */
[----:B------:R-:W-:Y:S05]  /*0970*/  @P0 BRA `(.L_x_18) ;  /* 0x0000000000300947 */ /* 0x000fea0003800000 */
[----:B--234-:R-:W2:Y:S01]  /*0980*/  S2R R3, SR_LANEID ;  /* 0x0000000000037919 */ /* 0x01cea20000000000 */
[----:B------:R-:W-:Y:S05]  /*0990*/  WARPSYNC.ALL ;  /* 0x0000000000007948 */ /* 0x000fea0003800000 */
[----:B------:R-:W-:Y:S01]  /*09a0*/  NOP ;  /* 0x0000000000007918 */ /* 0x000fe20000000000 */
[----:B--2---:R-:W-:-:S05]  /*09b0*/  IMAD.SHL.U32 R3, R3, 0x4, RZ ;  /* 0x0000000403037824 */ /* 0x004fca00078e00ff */
[----:B------:R-:W2:Y:S01]  /*09c0*/  LDS R7, [R3+UR8] ;  /* 0x0000000803077984 */ /* 0x000ea20008000800 */
[----:B------:R-:W-:-:S05]  /*09d0*/  IADD3 R4, P1, PT, R3, UR6, RZ ;  /* 0x0000000603047c10 */ /* 0x000fca000ff3e0ff */
[----:B------:R-:W-:-:S05]  /*09e0*/  IMAD.X R5, RZ, RZ, UR7, P1 ;  /* 0x00000007ff057e24 */ /* 0x000fca00088e06ff */
[----:B--2---:R5:W2:Y:S01]  /*09f0*/  ATOMG.E.EXCH.STRONG.GPU PT, RZ, [R4], R7 ;  /* 0x0000000704ff73a8 */ /* 0x004aa200041ee100 */
[----:B------:R-:W-:-:S04]  /*0a00*/  DEPBAR {5,4,3,2,1,0} ;  /* 0x0000003f0000791a */ /* 0x000fc80000000000 */
[----:B------:R-:W3:Y:S02]  /*0a10*/  CCTL.E.C.LDCU.IV.DEEP [UR6] ;  /* 0x0000000006007540 */ /* 0x000ee40009c08000 */
[----:B---3--:R5:W-:Y:S01]  /*0a20*/  UTMACCTL.IV [UR6] ;  /* 0x00000000060079b9 */ /* 0x008be20008000000 */
[----:B------:R-:W-:Y:S01]  /*0a30*/  NOP ;  /* 0x0000000000007918 */ /* 0x000fe20000000000 */
.L_x_18:
[----:B------:R-:W-:Y:S05]  /*0a40*/  @P0 BRA `(.L_x_19) ;  /* 0x00000000000c0947 */ /* 0x000fea0003800000 */
[----:B------:R0:W-:Y:S01]  /*0a50*/  UTMACMDFLUSH ;  /* 0x00000000000079b7 */ /* 0x0001e20000000000 */
[----:B------:R-:W-:Y:S05]  /*0a60*/  @P0 BRA `(.L_x_19) ;  /* 0x0000000000040947 */ /* 0x000fea0003800000 */
[----:B------:R-:W-:-:S04]  /*0a70*/  DEPBAR.LE SB0, 0x0 ;  /* 0x000080000000791a */ /* 0x000fc80000000000 */
.L_x_19:
[----:B------:R-:W-:Y:S05]  /*0a80*/  WARPSYNC.ALL ;  /* 0x0000000000007948 */ /* 0x000fea0003800000 */
[----:B------:R-:W-:Y:S01]  /*0a90*/  NOP ;  /* 0x0000000000007918 */ /* 0x000fe20000000000 */
[----:B--2---:R-:W-:Y:S06]  /*0aa0*/  BAR.SYNC.DEFER_BLOCKING 0x0 ;  /* 0x0000000000007b1d */ /* 0x004fec0000010000 */
[----:B------:R-:W-:Y:S02]  /*0ab0*/  BSSY.RECONVERGENT B1, `(.L_x_20) ;  /* 0x000000b000017945 */ /* 0x000fe40003800200 */
[----:B------:R-:W-:Y:S06]  /*0ac0*/  BAR.SYNC.DEFER_BLOCKING 0x0 ;  /* 0x0000000000007b1d */ /* 0x000fec0000010000 */
[----:B------:R2:W-:Y:S01]  /*0ad0*/  @!P0 STS [R12], RZ ;  /* 0x000000ff0c008388 */ /* 0x0005e20000000800 */
[----:B------:R-:W-:Y:S01]  /*0ae0*/  NOP ;  /* 0x0000000000007918 */ /* 0x000fe20000000000 */
[----:B------:R-:W-:Y:S05]  /*0af0*/  @P3 BRA `(.L_x_21) ;  /* 0x0000000000183947 */ /* 0x000fea0003800000 */
[----:B---34-:R-:W3:Y:S01]  /*0b00*/  LDS R3, [UR8+0x8] ;  /* 0x00000808ff037984 */ /* 0x018ee20008000800 */
[----:B------:R-:W4:Y:S01]  /*0b10*/  LDC.64 R10, c[0x0][0x388] ;  /* 0x0000e200ff0a7b82 */ /* 0x000f220000000a00 */
[----:B-----5:R-:W-:Y:S02]  /*0b20*/  IMAD.MOV.U32 R4, RZ, RZ, 0x70 ;  /* 0x00000070ff047424 */ /* 0x020fe400078e00ff */
[----:B----4-:R4:W-:Y:S03]  /*0b30*/  STS.64 [UR8], R10 ;  /* 0x0000000aff007988 */ /* 0x0109e60008000a08 */
[----:B---3--:R-:W-:-:S05]  /*0b40*/  LOP3.LUT R3, R3, 0x10, R4, 0xd8, !PT ;  /* 0x0000001003037812 */ /* 0x008fca00078ed804 */
[----:B------:R4:W-:Y:S02]  /*0b50*/  STS [UR8+0x8], R3 ;  /* 0x00000803ff007988 */ /* 0x0009e40008000808 */
.L_x_21:
[----:B-----5:R-:W-:Y:S05]  /*0b60*/  BSYNC.RECONVERGENT B1 ;  /* 0x0000000000017941 */ /* 0x020fea0003800200 */
.L_x_20:
[----:B------:R-:W-:Y:S04]  /*0b70*/  BSSY.RECONVERGENT B2, `(.L_x_22) ;  /* 0x000000f000027945 */ /* 0x000fe80003800200 */
[----:B------:R-:W-:Y:S04]  /*0b80*/  BSSY.RELIABLE B1, `(.L_x_23) ;  /* 0x000000c000017945 */ /* 0x000fe80003800100 */
[----:B------:R-:W-:Y:S05]  /*0b90*/  @P3 BRA `(.L_x_24) ;  /* 0x0000000000283947 */ /* 0x000fea0003800000 */
[----:B---34-:R-:W3:Y:S01]  /*0ba0*/  LDS R3, [UR8+0x34] ;  /* 0x00003408ff037984 */ /* 0x018ee20008000800 */
[----:B------:R-:W-:Y:S01]  /*0bb0*/  IMAD.MOV.U32 R4, RZ, RZ, 0x3f000000 ;  /* 0x3f000000ff047424 */ /* 0x000fe200078e00ff */
[----:B------:R-:W-:Y:S05]  /*0bc0*/  @P3 BREAK.RELIABLE B1 ;  /* 0x0000000000013942 */ /* 0x000fea0003800100 */
[----:B---3--:R-:W-:-:S05]  /*0bd0*/  LOP3.LUT R3, R3, 0xff000000, R4, 0xb8, !PT ;  /* 0xff00000003037812 */ /* 0x008fca00078eb804 */
[----:B------:R3:W-:Y:S01]  /*0be0*/  STS [UR8+0x34], R3 ;  /* 0x00003403ff007988 */ /* 0x0007e20008000808 */
[----:B------:R-:W-:Y:S05]  /*0bf0*/  @P3 BRA `(.L_x_25) ;  /* 0x0000000000183947 */ /* 0x000fea0003800000 */
[----:B------:R-:W4:Y:S01]  /*0c00*/  LDS R4, [UR8+0x38] ;  /* 0x00003808ff047984 */ /* 0x000f220008000800 */
[----:B---3--:R-:W-:-:S05]  /*0c10*/  IMAD.MOV.U32 R3, RZ, RZ, 0x3f ;  /* 0x0000003fff037424 */ /* 0x008fca00078e00ff */
[----:B----4-:R-:W-:-:S05]  /*0c20*/  LOP3.LUT R3, R4, 0xff, R3, 0xb8, !PT ;  /* 0x000000ff04037812 */ /* 0x010fca00078eb803 */
[----:B------:R5:W-:Y:S02]  /*0c30*/  STS [UR8+0x38], R3 ;  /* 0x00003803ff007988 */ /* 0x000be40008000808 */
.L_x_24:
[----:B------:R-:W-:Y:S05]  /*0c40*/  BSYNC.RELIABLE B1 ;  /* 0x0000000000017941 */ /* 0x000fea0003800100 */
.L_x_23:
[----:B------:R2:W-:Y:S02]  /*0c50*/  @!P3 STS [UR8+0x20], R9 ;  /* 0x00002009ff00b988 */ /* 0x0005e40008000808 */
.L_x_25:
[----:B------:R-:W-:Y:S05]  /*0c60*/  BSYNC.RECONVERGENT B2 ;  /* 0x0000000000027941 */ /* 0x000fea0003800200 */
.L_x_22:
[----:B------:R-:W-:Y:S05]  /*0c70*/  WARPSYNC.ALL ;  /* 0x0000000000007948 */ /* 0x000fea0003800000 */
[----:B------:R-:W-:Y:S01]  /*0c80*/  NOP ;  /* 0x0000000000007918 */ /* 0x000fe20000000000 */
[----:B---345:R-:W3:Y:S01]  /*0c90*/  LDC R3, c[0x0][0x39c] ;  /* 0x0000e700ff037b82 */ /* 0x038ee20000000800 */
[----:B------:R-:W-:Y:S01]  /*0ca0*/  BSSY.RECONVERGENT B2, `(.L_x_26) ;  /* 0x0000010000027945 */ /* 0x000fe20003800200 */
[----:B---3--:R-:W-:-:S05]  /*0cb0*/  VIADD R3, R3, 0xffffffff ;  /* 0xffffffff03037836 */ /* 0x008fca0000000000 */
[----:B------:R3:W-:Y:S01]  /*0cc0*/  @!P3 STS [UR8+0x24], R3 ;  /* 0x00002403ff00b988 */ /* 0x0007e20008000808 */
[----:B------:R-:W-:Y:S05]  /*0cd0*/  @P3 BRA `(.L_x_27) ;  /* 0x0000000000303947 */ /* 0x000fea0003800000 */
[----:B------:R-:W4:Y:S01]  /*0ce0*/  LDS R5, [UR8+0x34] ;  /* 0x00003408ff057984 */ /* 0x000f220008000800 */
[----:B------:R-:W5:Y:S03]  /*0cf0*/  LDC.64 R10, c[0x0][0x3b0] ;  /* 0x0000ec00ff0a7b82 */ /* 0x000f660000000a00 */
[----:B------:R-:W2:Y:S01]  /*0d00*/  LDS R4, [UR8+0x1c] ;  /* 0x00001c08ff047984 */ /* 0x000ea20008000800 */
[C---:B-----5:R-:W-:Y:S01]  /*0d10*/  SHF.L.U64.HI R8, R10.reuse, 0x1, R11 ;  /* 0x000000010a087819 */ /* 0x060fe2000001020b */
[----:B------:R-:W-:-:S03]  /*0d20*/  IMAD.SHL.U32 R7, R10, 0x2, RZ ;  /* 0x000000020a077824 */ /* 0x000fc600078e00ff */
[--C-:B--2---:R-:W-:Y:S02]  /*0d30*/  SHF.R.U32.HI R9, RZ, 0x4, R8.reuse ;  /* 0x00000004ff097819 */ /* 0x104fe40000011608 */
[----:B------:R-:W-:-:S05]  /*0d40*/  SHF.R.U64 R7, R7, 0x4, R8 ;  /* 0x0000000407077819 */ /* 0x000fca0000001208 */
[----:B------:R5:W-:Y:S01]  /*0d50*/  STS [UR8+0xc], R7 ;  /* 0x00000c07ff007988 */ /* 0x000be20008000808 */
[----:B----4-:R-:W-:Y:S02]  /*0d60*/  LOP3.LUT R5, R5, 0x7, RZ, 0xb8, !PT ;  /* 0x0000000705057812 */ /* 0x010fe400078eb8ff */
[----:B------:R-:W-:-:S03]  /*0d70*/  LOP3.LUT R4, R4, 0xf, R9, 0xb8, !PT ;  /* 0x0000000f04047812 */ /* 0x000fc600078eb809 */
[----:B------:R5:W-:Y:S04]  /*0d80*/  STS [UR8+0x34], R5 ;  /* 0x00003405ff007988 */ /* 0x000be80008000808 */
[----:B------:R5:W-:Y:S02]  /*0d90*/  STS [UR8+0x1c], R4 ;  /* 0x00001c04ff007988 */ /* 0x000be40008000808 */
.L_x_27:
[----:B------:R-:W-:Y:S05]  /*0da0*/  BSYNC.RECONVERGENT B2 ;  /* 0x0000000000027941 */ /* 0x000fea0003800200 */
.L_x_26:
[----:B------:R-:W-:Y:S04]  /*0db0*/  BSSY.RECONVERGENT B3, `(.L_x_28) ;  /* 0x000001a000037945 */ /* 0x000fe80003800200 */
[----:B------:R-:W-:Y:S04]  /*0dc0*/  BSSY.RELIABLE B2, `(.L_x_29) ;  /* 0x0000015000027945 */ /* 0x000fe80003800100 */
[----:B------:R-:W-:Y:S05]  /*0dd0*/  @P3 BRA `(.L_x_30) ;  /* 0x0000000000203947 */ /* 0x000fea0003800000 */
[----:B-----5:R-:W4:Y:S02]  /*0de0*/  LDS R4, [UR8+0x34] ;  /* 0x00003408ff047984 */ /* 0x020f240008000800 */
[----:B----4-:R-:W-:-:S05]  /*0df0*/  LOP3.LUT R4, R4, 0x38, RZ, 0xb8, !PT ;  /* 0x0000003804047812 */ /* 0x010fca00078eb8ff */
[----:B------:R4:W-:Y:S01]  /*0e00*/  STS [UR8+0x34], R4 ;  /* 0x00003404ff007988 */ /* 0x0009e20008000808 */
[----:B------:R-:W-:Y:S05]  /*0e10*/  @P3 BRA `(.L_x_31) ;  /* 0x0000000000203947 */ /* 0x000fea0003800000 */
[----:B----4-:R-:W4:Y:S01]  /*0e20*/  LDS R4, [UR8+0x8] ;  /* 0x00000808ff047984 */ /* 0x010f220008000800 */
[----:B------:R-:W-:-:S05]  /*0e30*/  IMAD.MOV.U32 R5, RZ, RZ, 0x780 ;  /* 0x00000780ff057424 */ /* 0x000fca00078e00ff */
[----:B----4-:R-:W-:-:S05]  /*0e40*/  LOP3.LUT R4, R4, 0x300, R5, 0xd8, !PT ;  /* 0x0000030004047812 */ /* 0x010fca00078ed805 */
[----:B------:R4:W-:Y:S02]  /*0e50*/  STS [UR8+0x8], R4 ;  /* 0x00000804ff007988 */ /* 0x0009e40008000808 */
.L_x_30:
[----:B------:R-:W-:Y:S05]  /*0e60*/  @P3 BRA `(.L_x_32) ;  /* 0x0000000000283947 */ /* 0x000fea0003800000 */
[----:B----45:R-:W4:Y:S02]  /*0e70*/  LDS R4, [UR8+0x8] ;  /* 0x00000808ff047984 */ /* 0x030f240008000800 */
[----:B----4-:R-:W-:-:S05]  /*0e80*/  LOP3.LUT R4, R4, 0x1800, RZ, 0xb8, !PT ;  /* 0x0000180004047812 */ /* 0x010fca00078eb8ff */
[----:B------:R5:W-:Y:S02]  /*0e90*/  STS [UR8+0x8], R4 ;  /* 0x00000804ff007988 */ /* 0x000be40008000808 */
.L_x_31:
[----:B------:R-:W-:Y:S05]  /*0ea0*/  @P3 BREAK.RELIABLE B2 ;  /* 0x0000000000023942 */ /* 0x000fea0003800100 */
[----:B------:R-:W-:Y:S05]  /*0eb0*/  @P3 BRA `(.L_x_33) ;  /* 0x0000000000243947 */ /* 0x000fea0003800000 */
[----:B----45:R-:W4:Y:S01]  /*0ec0*/  LDS R4, [UR8+0x8] ;  /* 0x00000808ff047984 */ /* 0x030f220008000800 */
[----:B------:R-:W-:-:S05]  /*0ed0*/  IMAD.MOV.U32 R5, RZ, RZ, 0x6000 ;  /* 0x00006000ff057424 */ /* 0x000fca00078e00ff */
[----:B----4-:R-:W-:-:S04]  /*0ee0*/  LOP3.LUT R4, R4, 0x6000, R5, 0xd8, !PT ;  /* 0x0000600004047812 */ /* 0x010fc800078ed805 */
[----:B------:R-:W-:-:S05]  /*0ef0*/  LOP3.LUT R4, R4, 0x400000, RZ, 0xb8, !PT ;  /* 0x0040000004047812 */ /* 0x000fca00078eb8ff */
[----:B------:R4:W-:Y:S02]  /*0f00*/  STS [UR8+0x8], R4 ;  /* 0x00000804ff007988 */ /* 0x0009e40008000808 */
.L_x_32:
[----:B------:R-:W-:Y:S05]  /*0f10*/  BSYNC.RELIABLE B2 ;  /* 0x0000000000027941 */ /* 0x000fea0003800100 */
.L_x_29:
[----:B----45:R-:W4:Y:S02]  /*0f20*/  @!P3 LDS R4, [UR8+0x8] ;  /* 0x00000808ff04b984 */ /* 0x030f240008000800 */
[----:B----4-:R-:W-:-:S05]  /*0f30*/  @!P3 LOP3.LUT R4, R4, 0x8000, RZ, 0xb8, !PT ;  /* 0x000080000404b812 */ /* 0x010fca00078eb8ff */
[----:B------:R4:W-:Y:S02]  /*0f40*/  @!P3 STS [UR8+0x8], R4 ;  /* 0x00000804ff00b988 */ /* 0x0009e40008000808 */
.L_x_33:
[----:B------:R-:W-:Y:S05]  /*0f50*/  BSYNC.RECONVERGENT B3 ;  /* 0x0000000000037941 */ /* 0x000fea0003800200 */
.L_x_28:
[----:B------:R-:W-:Y:S05]  /*0f60*/  WARPSYNC.ALL ;  /* 0x0000000000007948 */ /* 0x000fea0003800000 */
[----:B------:R-:W-:Y:S01]  /*0f70*/  NOP ;  /* 0x0000000000007918 */ /* 0x000fe20000000000 */
[----:B------:R-:W-:-:S04]  /*0f80*/  UIADD3 UR5, UPT, UPT, UR4, 0x80, URZ ;  /* 0x0000008004057890 */ /* 0x000fc8000fffe0ff */
[----:B------:R-:W-:-:S04]  /*0f90*/  UIADD3 UR12, UP0, UPT, UR5, UR14, URZ ;  /* 0x0000000e050c7290 */ /* 0x000fc8000ff1e0ff */
[----:B------:R-:W-:Y:S01]  /*0fa0*/  ULEA.HI.X.SX32 UR13, UR5, UR15, 0x1, UP0 ;  /* 0x0000000f050d7291 */ /* 0x000fe200080f0eff */
[----:B------:R-:W-:Y:S11]  /*0fb0*/  @P0 BRA `(.L_x_34) ;  /* 0x0000000000300947 */ /* 0x000ff60003800000 */
[----:B----45:R-:W4:Y:S01]  /*0fc0*/  S2R R4, SR_LANEID ;  /* 0x0000000000047919 */ /* 0x030f220000000000 */
[----:B------:R-:W-:Y:S05]  /*0fd0*/  WARPSYNC.ALL ;  /* 0x0000000000007948 */ /* 0x000fea0003800000 */
[----:B------:R-:W-:Y:S01]  /*0fe0*/  NOP ;  /* 0x0000000000007918 */ /* 0x000fe20000000000 */
[----:B----4-:R-:W-:-:S05]  /*0ff0*/  IMAD.SHL.U32 R8, R4, 0x4, RZ ;  /* 0x0000000404087824 */ /* 0x010fca00078e00ff */
[----:B------:R-:W4:Y:S01]  /*1000*/  LDS R7, [R8+UR8] ;  /* 0x0000000808077984 */ /* 0x000f220008000800 */
[----:B------:R-:W-:-:S05]  /*1010*/  IADD3 R4, P1, PT, R8, UR12, RZ ;  /* 0x0000000c08047c10 */ /* 0x000fca000ff3e0ff */
[----:B------:R-:W-:-:S05]  /*1020*/  IMAD.X R5, RZ, RZ, UR13, P1 ;  /* 0x0000000dff057e24 */ /* 0x000fca00088e06ff */
[----:B----4-:R4:W5:Y:S01]  /*1030*/  ATOMG.E.EXCH.STRONG.GPU PT, RZ, [R4], R7 ;  /* 0x0000000704ff73a8 */ /* 0x01096200041ee100 */
[----:B------:R-:W-:-:S04]  /*1040*/  DEPBAR {5,4,3,2,1,0} ;  /* 0x0000003f0000791a */ /* 0x000fc80000000000 */
[----:B------:R-:W2:Y:S02]  /*1050*/  CCTL.E.C.LDCU.IV.DEEP [UR12] ;  /* 0x000000000c007540 */ /* 0x000ea40009c08000 */
[----:B--2---:R4:W-:Y:S01]  /*1060*/  UTMACCTL.IV [UR12] ;  /* 0x000000000c0079b9 */ /* 0x0049e20008000000 */
[----:B------:R-:W-:Y:S01]  /*1070*/  NOP ;  /* 0x0000000000007918 */ /* 0x000fe20000000000 */
.L_x_34:
[----:B------:R-:W-:Y:S05]  /*1080*/  @P0 BRA `(.L_x_35) ;  /* 0x00000000000c0947 */ /* 0x000fea0003800000 */
[----:B------:R0:W-:Y:S01]  /*1090*/  UTMACMDFLUSH ;  /* 0x00000000000079b7 */ /* 0x0001e20000000000 */
[----:B------:R-:W-:Y:S05]  /*10a0*/  @P0 BRA `(.L_x_35) ;  /* 0x0000000000040947 */ /* 0x000fea0003800000 */
[----:B------:R-:W-:-:S04]  /*10b0*/  DEPBAR.LE SB0, 0x0 ;  /* 0x000080000000791a */ /* 0x000fc80000000000 */
.L_x_35:
[----:B------:R-:W-:Y:S05]  /*10c0*/  WARPSYNC.ALL ;  /* 0x0000000000007948 */ /* 0x000fea0003800000 */
[----:B------:R-:W-:Y:S01]  /*10d0*/  NOP ;  /* 0x0000000000007918 */ /* 0x000fe20000000000 */
[----:B-----5:R-:W-:Y:S06]  /*10e0*/  BAR.SYNC.DEFER_BLOCKING 0x0 ;  /* 0x0000000000007b1d */ /* 0x020fec0000010000 */
[----:B------:R-:W-:Y:S02]  /*10f0*/  BSSY.RECONVERGENT B3, `(.L_x_36) ;  /* 0x000000b000037945 */ /* 0x000fe40003800200 */
[----:B------:R-:W-:Y:S06]  /*1100*/  BAR.SYNC.DEFER_BLOCKING 0x0 ;  /* 0x0000000000007b1d */ /* 0x000fec0000010000 */
[----:B------:R5:W-:Y:S01]  /*1110*/  @!P0 STS [R12], RZ ;  /* 0x000000ff0c008388 */ /* 0x000be20000000800 */
[----:B------:R-:W-:Y:S01]  /*1120*/  NOP ;  /* 0x0000000000007918 */ /* 0x000fe20000000000 */
[----:B------:R-:W-:Y:S05]  /*1130*/  @P3 BRA `(.L_x_37) ;  /* 0x0000000000183947 */ /* 0x000fea0003800000 */
[----:B----4-:R-:W4:Y:S01]  /*1140*/  LDS R4, [UR8+0x8] ;  /* 0x00000808ff047984 */ /* 0x010f220008000800 */
[----:B--2---:R-:W2:Y:S01]  /*1150*/  LDC.64 R8, c[0x0][0x390] ;  /* 0x0000e400ff087b82 */ /* 0x004ea20000000a00 */
[----:B------:R-:W-:Y:S02]  /*1160*/  IMAD.MOV.U32 R5, RZ, RZ, 0x70 ;  /* 0x00000070ff057424 */ /* 0x000fe400078e00ff */
[----:B--2---:R2:W-:Y:S03]  /*1170*/  STS.64 [UR8], R8 ;  /* 0x00000008ff007988 */ /* 0x0045e60008000a08 */
[----:B----4-:R-:W-:-:S05]  /*1180*/  LOP3.LUT R4, R4, 0x10, R5, 0xd8, !PT ;  /* 0x0000001004047812 */ /* 0x010fca00078ed805 */
[----:B------:R2:W-:Y:S02]  /*1190*/  STS [UR8+0x8], R4 ;  /* 0x00000804ff007988 */ /* 0x0005e40008000808 */
.L_x_37:
[----:B----4-:R-:W-:Y:S05]  /*11a0*/  BSYNC.RECONVERGENT B3 ;  /* 0x0000000000037941 */ /* 0x010fea0003800200 */
.L_x_36:
[----:B------:R-:W-:Y:S04]  /*11b0*/  BSSY.RECONVERGENT B4, `(.L_x_38) ;  /* 0x0000011000047945 */ /* 0x000fe80003800200 */
[----:B------:R-:W-:Y:S04]  /*11c0*/  BSSY.RELIABLE B3, `(.L_x_39) ;  /* 0x000000e000037945 */ /* 0x000fe80003800100 */
[----:B------:R-:W-:Y:S05]  /*11d0*/  @P3 BRA `(.L_x_40) ;  /* 0x0000000000243947 */ /* 0x000fea0003800000 */
[----:B--2---:R-:W2:Y:S01]  /*11e0*/  LDS R4, [UR8+0x34] ;  /* 0x00003408ff047984 */ /* 0x004ea20008000800 */
[----:B------:R-:W-:-:S05]  /*11f0*/  IMAD.MOV.U32 R5, RZ, RZ, 0x3f000000 ;  /* 0x3f000000ff057424 */ /* 0x000fca00078e00ff */
[----:B--2---:R-:W-:-:S05]  /*1200*/  LOP3.LUT R4, R4, 0xff000000, R5, 0xb8, !PT ;  /* 0xff00000004047812 */ /* 0x004fca00078eb805 */
[----:B------:R2:W-:Y:S01]  /*1210*/  STS [UR8+0x34], R4 ;  /* 0x00003404ff007988 */ /* 0x0005e20008000808 */
[----:B------:R-:W-:Y:S05]  /*1220*/  @P3 BRA `(.L_x_41) ;  /* 0x00000000001c3947 */ /* 0x000fea0003800000 */
[----:B--2---:R-:W2:Y:S01]  /*1230*/  LDS R4, [UR8+0x38] ;  /* 0x00003808ff047984 */ /* 0x004ea20008000800 */
[----:B------:R-:W-:-:S05]  /*1240*/  IMAD.MOV.U32 R5, RZ, RZ, 0x7f ;  /* 0x0000007fff057424 */ /* 0x000fca00078e00ff */
[----:B--2---:R-:W-:-:S05]  /*1250*/  LOP3.LUT R4, R4, 0xff, R5, 0xb8, !PT ;  /* 0x000000ff04047812 */ /* 0x004fca00078eb805 */
[----:B------:R4:W-:Y:S02]  /*1260*/  STS [UR8+0x38], R4 ;  /* 0x00003804ff007988 */ /* 0x0009e40008000808 */
.L_x_40:
[----:B------:R-:W-:Y:S05]  /*1270*/  @P3 BREAK.RELIABLE B3 ;  /* 0x0000000000033942 */ /* 0x000fea0003800100 */
[----:B------:R-:W-:Y:S05]  /*1280*/  @P3 BRA `(.L_x_42) ;  /* 0x00000000000c3947 */ /* 0x000fea0003800000 */
[----:B------:R2:W-:Y:S02]  /*1290*/  STS [UR8+0x20], R3 ;  /* 0x00002003ff007988 */ /* 0x0005e40008000808 */
.L_x_41:
[----:B------:R-:W-:Y:S05]  /*12a0*/  BSYNC.RELIABLE B3 ;  /* 0x0000000000037941 */ /* 0x000fea0003800100 */
.L_x_39:
[----:B------:R2:W-:Y:S02]  /*12b0*/  @!P3 STS [UR8+0x24], R2 ;  /* 0x00002402ff00b988 */ /* 0x0005e40008000808 */
.L_x_42:
[----:B------:R-:W-:Y:S05]  /*12c0*/  BSYNC.RECONVERGENT B4 ;  /* 0x0000000000047941 */ /* 0x000fea0003800200 */
.L_x_38:
[----:B------:R-:W-:Y:S05]  /*12d0*/  WARPSYNC.ALL ;  /* 0x0000000000007948 */ /* 0x000fea0003800000 */
[----:B------:R-:W-:Y:S01]  /*12e0*/  NOP ;  /* 0x0000000000007918 */ /* 0x000fe20000000000 */
[----:B------:R-:W-:Y:S04]  /*12f0*/  BSSY.RECONVERGENT B4, `(.L_x_43) ;  /* 0x000000e000047945 */ /* 0x000fe80003800200 */
[----:B------:R-:W-:Y:S05]  /*1300*/  @P3 BRA `(.L_x_44) ;  /* 0x0000000000303947 */ /* 0x000fea0003800000 */
[----:B--23--:R-:W2:Y:S01]  /*1310*/  LDS R3, [UR8+0x34] ;  /* 0x00003408ff037984 */ /* 0x00cea20008000800 */
[----:B----4-:R-:W3:Y:S03]  /*1320*/  LDC.64 R4, c[0x0][0x3b8] ;  /* 0x0000ee00ff047b82 */ /* 0x010ee60000000a00 */
        /* <DEDUP_REMOVED lines=10> */
.L_x_44:
[----:B------:R-:W-:Y:S05]  /*13d0*/  BSYNC.RECONVERGENT B4 ;  /* 0x0000000000047941 */ /* 0x000fea0003800200 */
.L_x_43:
[----:B------:R-:W-:Y:S04]  /*13e0*/  BSSY.RECONVERGENT B5, `(.L_x_45) ;  /* 0x000001a000057945 */ /* 0x000fe80003800200 */
[----:B------:R-:W-:Y:S04]  /*13f0*/  BSSY.RELIABLE B4, `(.L_x_46) ;  /* 0x0000015000047945 */ /* 0x000fe80003800100 */
[----:B------:R-:W-:Y:S05]  /*1400*/  @P3 BRA `(.L_x_47) ;  /* 0x0000000000203947 */ /* 0x000fea0003800000 */
[----:B--23--:R-:W2:Y:S02]  /*1410*/  LDS R2, [UR8+0x34] ;  /* 0x00003408ff027984 */ /* 0x00cea40008000800 */
[----:B--2---:R-:W-:-:S05]  /*1420*/  LOP3.LUT R2, R2, 0x38, RZ, 0xb8, !PT ;  /* 0x0000003802027812 */ /* 0x004fca00078eb8ff */
[----:B------:R2:W-:Y:S01]  /*1430*/  STS [UR8+0x34], R2 ;  /* 0x00003402ff007988 */ /* 0x0005e20008000808 */
[----:B------:R-:W-:Y:S05]  /*1440*/  @P3 BRA `(.L_x_48) ;  /* 0x0000000000203947 */ /* 0x000fea0003800000 */
[----:B--2---:R-:W2:Y:S01]  /*1450*/  LDS R2, [UR8+0x8] ;  /* 0x00000808ff027984 */ /* 0x004ea20008000800 */
[----:B------:R-:W-:-:S05]  /*1460*/  IMAD.MOV.U32 R3, RZ, RZ, 0x780 ;  /* 0x00000780ff037424 */ /* 0x000fca00078e00ff */
[----:B--2---:R-:W-:-:S05]  /*1470*/  LOP3.LUT R2, R2, 0x300, R3, 0xd8, !PT ;  /* 0x0000030002027812 */ /* 0x004fca00078ed803 */
[----:B------:R2:W-:Y:S02]  /*1480*/  STS [UR8+0x8], R2 ;  /* 0x00000802ff007988 */ /* 0x0005e40008000808 */
.L_x_47:
[----:B------:R-:W-:Y:S05]  /*1490*/  @P3 BRA `(.L_x_49) ;  /* 0x0000000000283947 */ /* 0x000fea0003800000 */
[----:B--23--:R-:W2:Y:S02]  /*14a0*/  LDS R2, [UR8+0x8] ;  /* 0x00000808ff027984 */ /* 0x00cea40008000800 */
[----:B--2---:R-:W-:-:S05]  /*14b0*/  LOP3.LUT R2, R2, 0x1800, RZ, 0xb8, !PT ;  /* 0x0000180002027812 */ /* 0x004fca00078eb8ff */
[----:B------:R3:W-:Y:S02]  /*14c0*/  STS [UR8+0x8], R2 ;  /* 0x00000802ff007988 */ /* 0x0007e40008000808 */
.L_x_48:
[----:B------:R-:W-:Y:S05]  /*14d0*/  @P3 BREAK.RELIABLE B4 ;  /* 0x0000000000043942 */ /* 0x000fea0003800100 */
[----:B------:R-:W-:Y:S05]  /*14e0*/  @P3 BRA `(.L_x_50) ;  /* 0x0000000000243947 */ /* 0x000fea0003800000 */
[----:B--23--:R-:W2:Y:S01]  /*14f0*/  LDS R2, [UR8+0x8] ;  /* 0x00000808ff027984 */ /* 0x00cea20008000800 */
[----:B------:R-:W-:-:S05]  /*1500*/  IMAD.MOV.U32 R3, RZ, RZ, 0x6000 ;  /* 0x00006000ff037424 */ /* 0x000fca00078e00ff */
[----:B--2---:R-:W-:-:S04]  /*1510*/  LOP3.LUT R2, R2, 0x6000, R3, 0xd8, !PT ;  /* 0x0000600002027812 */ /* 0x004fc800078ed803 */
[----:B------:R-:W-:-:S05]  /*1520*/  LOP3.LUT R2, R2, 0x400000, RZ, 0xb8, !PT ;  /* 0x0040000002027812 */ /* 0x000fca00078eb8ff */
[----:B------:R2:W-:Y:S02]  /*1530*/  STS [UR8+0x8], R2 ;  /* 0x00000802ff007988 */ /* 0x0005e40008000808 */
.L_x_49:
[----:B------:R-:W-:Y:S05]  /*1540*/  BSYNC.RELIABLE B4 ;  /* 0x0000000000047941 */ /* 0x000fea0003800100 */
.L_x_46:
[----:B--23--:R-:W2:Y:S02]  /*1550*/  @!P3 LDS R2, [UR8+0x8] ;  /* 0x00000808ff02b984 */ /* 0x00cea40008000800 */
[----:B--2---:R-:W-:-:S05]  /*1560*/  @!P3 LOP3.LUT R2, R2, 0x8000, RZ, 0xb8, !PT ;  /* 0x000080000202b812 */ /* 0x004fca00078eb8ff */
[----:B------:R2:W-:Y:S02]  /*1570*/  @!P3 STS [UR8+0x8], R2 ;  /* 0x00000802ff00b988 */ /* 0x0005e40008000808 */
.L_x_50:
[----:B------:R-:W-:Y:S05]  /*1580*/  BSYNC.RECONVERGENT B5 ;  /* 0x0000000000057941 */ /* 0x000fea0003800200 */
.L_x_45:
[----:B------:R-:W-:Y:S05]  /*1590*/  WARPSYNC.ALL ;  /* 0x0000000000007948 */ /* 0x000fea0003800000 */
[----:B------:R-:W-:Y:S01]  /*15a0*/  NOP ;  /* 0x0000000000007918 */ /* 0x000fe20000000000 */
[----:B------:R-:W-:-:S04]  /*15b0*/  UIADD3 UR4, UPT, UPT, UR4, 0x100, URZ ;  /* 0x0000010004047890 */ /* 0x000fc8000fffe0ff */
[----:B------:R-:W-:-:S04]  /*15c0*/  UIADD3 UR14, UP0, UPT, UR4, UR14, URZ ;  /* 0x0000000e040e7290 */ /* 0x000fc8000ff1e0ff */
[----:B------:R-:W-:Y:S01]  /*15d0*/  ULEA.HI.X.SX32 UR15, UR4, UR15, 0x1, UP0 ;  /* 0x0000000f040f7291 */ /* 0x000fe200080f0eff */
[----:B------:R-:W-:Y:S11]  /*15e0*/  @P0 BRA `(.L_x_51) ;  /* 0x0000000000300947 */ /* 0x000ff60003800000 */
[----:B--23--:R-:W2:Y:S01]  /*15f0*/  S2R R2, SR_LANEID ;  /* 0x0000000000027919 */ /* 0x00cea20000000000 */
[----:B------:R-:W-:Y:S05]  /*1600*/  WARPSYNC.ALL ;  /* 0x0000000000007948 */ /* 0x000fea0003800000 */
[----:B------:R-:W-:Y:S01]  /*1610*/  NOP ;  /* 0x0000000000007918 */ /* 0x000fe20000000000 */
[----:B--2-4-:R-:W-:-:S05]  /*1620*/  IMAD.SHL.U32 R4, R2, 0x4, RZ ;  /* 0x0000000402047824 */ /* 0x014fca00078e00ff */
[----:B------:R-:W2:Y:S01]  /*1630*/  LDS R5, [R4+UR8] ;  /* 0x0000000804057984 */ /* 0x000ea20008000800 */
[----:B------:R-:W-:-:S05]  /*1640*/  IADD3 R2, P1, PT, R4, UR14, RZ ;  /* 0x0000000e04027c10 */ /* 0x000fca000ff3e0ff */
[----:B------:R-:W-:-:S05]  /*1650*/  IMAD.X R3, RZ, RZ, UR15, P1 ;  /* 0x0000000fff037e24 */ /* 0x000fca00088e06ff */
[----:B--2---:R2:W3:Y:S01]  /*1660*/  ATOMG.E.EXCH.STRONG.GPU PT, RZ, [R2], R5 ;  /* 0x0000000502ff73a8 */ /* 0x0044e200041ee100 */
[----:B------:R-:W-:-:S04]  /*1670*/  DEPBAR {5,4,3,2,1,0} ;  /* 0x0000003f0000791a */ /* 0x000fc80000000000 */
[----:B------:R-:W4:Y:S02]  /*1680*/  CCTL.E.C.LDCU.IV.DEEP [UR14] ;  /* 0x000000000e007540 */ /* 0x000f240009c08000 */
[----:B----4-:R2:W-:Y:S01]  /*1690*/  UTMACCTL.IV [UR14] ;  /* 0x000000000e0079b9 */ /* 0x0105e20008000000 */
[----:B------:R-:W-:Y:S01]  /*16a0*/  NOP ;  /* 0x0000000000007918 */ /* 0x000fe20000000000 */
.L_x_51:
[----:B------:R-:W-:Y:S05]  /*16b0*/  @P0 BRA `(.L_x_52) ;  /* 0x00000000000c0947 */ /* 0x000fea0003800000 */
[----:B------:R0:W-:Y:S01]  /*16c0*/  UTMACMDFLUSH ;  /* 0x00000000000079b7 */ /* 0x0001e20000000000 */
[----:B------:R-:W-:Y:S05]  /*16d0*/  @P0 BRA `(.L_x_52) ;  /* 0x0000000000040947 */ /* 0x000fea0003800000 */
[----:B------:R-:W-:-:S04]  /*16e0*/  DEPBAR.LE SB0, 0x0 ;  /* 0x000080000000791a */ /* 0x000fc80000000000 */
.L_x_52:
[----:B------:R-:W-:Y:S05]  /*16f0*/  WARPSYNC.ALL ;  /* 0x0000000000007948 */ /* 0x000fea0003800000 */
[----:B------:R-:W-:Y:S01]  /*1700*/  NOP ;  /* 0x0000000000007918 */ /* 0x000fe20000000000 */
[----:B---3--:R-:W-:Y:S01]  /*1710*/  BAR.SYNC.DEFER_BLOCKING 0x0 ;  /* 0x0000000000007b1d */ /* 0x008fe20000010000 */
[----:B------:R-:W-:Y:S01]  /*1720*/  ISETP.GE.AND P0, PT, R6, 0x1, PT ;  /* 0x000000010600780c */ /* 0x000fe20003f06270 */
[----:B------:R-:W-:Y:S01]  /*1730*/  USHF.L.U32 UR11, UR11, 0x7, URZ ;  /* 0x000000070b0b7899 */ /* 0x000fe200080006ff */
[----:B--2---:R-:W-:Y:S01]  /*1740*/  SHF.R.U32.HI R2, RZ, 0x5, R0 ;  /* 0x00000005ff027819 */ /* 0x004fe20000011600 */
[----:B------:R-:W-:-:S02]  /*1750*/  USHF.L.U32 UR31, UR31, 0x6, URZ ;  /* 0x000000061f1f7899 */ /* 0x000fc400080006ff */
[----:B------:R-:W-:Y:S01]  /*1760*/  VOTEU.ALL UP0, P3 ;  /* 0x0000000000ff7886 */ /* 0x000fe20001800000 */
[----:B------:R-:W-:Y:S01]  /*1770*/  UMOV UR4, 0x1 ;  /* 0x0000000100047882 */ /* 0x000fe20000000000 */
[----:B------:R-:W-:Y:S01]  /*1780*/  VOTEU.ALL UP1, P3 ;  /* 0x0000000000ff7886 */ /* 0x000fe20001820000 */
[----:B------:R-:W-:Y:S02]  /*1790*/  R2UR UR24, R2 ;  /* 0x00000000021872ca */ /* 0x000fe400000e0000 */
[----:B------:R-:W-:-:S04]  /*17a0*/  @!UP0 UIADD3 UR16, UPT, UPT, -UR4, 0x100000, URZ ;  /* 0x0010000004108890 */ /* 0x000fc8000fffe1ff */
[----:B------:R-:W-:Y:S02]  /*17b0*/  @!UP0 USHF.L.U32 UR17, UR16, 0xb, URZ ;  /* 0x0000000b10118899 */ /* 0x000fe400080006ff */
[----:B------:R-:W-:Y:S02]  /*17c0*/  @!UP0 USHF.L.U32 UR16, UR16, 0x1, URZ ;  /* 0x0000000110108899 */ /* 0x000fe400080006ff */
[----:B------:R-:W-:-:S04]  /*17d0*/  @!UP0 UIADD3 UR4, UPT, UPT, -UR4, 0x100000, URZ ;  /* 0x0010000004048890 */ /* 0x000fc8000fffe1ff */
[----:B------:R-:W-:Y:S02]  /*17e0*/  @!UP0 USHF.L.U32 UR5, UR4, 0xb, URZ ;  /* 0x0000000b04058899 */ /* 0x000fe400080006ff */
[----:B------:R-:W-:Y:S01]  /*17f0*/  @!UP0 USHF.L.U32 UR4, UR4, 0x1, URZ ;  /* 0x0000000104048899 */ /* 0x000fe200080006ff */
[----:B------:R-:W-:Y:S01]  /*1800*/  VOTEU.ALL UP0, P3 ;  /* 0x0000000000ff7886 */ /* 0x000fe20001800000 */
[----:B------:R-:W2:Y:S04]  /*1810*/  FENCE.VIEW.ASYNC.S ;  /* 0x00000000000073c6 */ /* 0x000ea80000000000 */
[----:B--2---:R2:W3:Y:S06]  /*1820*/  @!UP0 SYNCS.EXCH.64 URZ, [UR8+0x6000], UR16 ;  /* 0x0060001008ff85b2 */ /* 0x0044ec0008000100 */
[----:B------:R2:W4:Y:S01]  /*1830*/  @!UP1 SYNCS.EXCH.64 URZ, [UR8+0x6010], UR4 ;  /* 0x0060100408ff95b2 */ /* 0x0005220008000100 */
[----:B------:R-:W-:Y:S05]  /*1840*/  @!P0 BRA `(.L_x_53) ;  /* 0x0000000400f08947 */ /* 0x000fea0003800000 */
[----:B---34-:R-:W-:Y:S01]  /*1850*/  BAR.SYNC.DEFER_BLOCKING 0x0 ;  /* 0x0000000000007b1d */ /* 0x018fe20000010000 */
[----:B------:R-:W-:Y:S01]  /*1860*/  @!P3 IMAD.MOV.U32 R2, RZ, RZ, 0x6000 ;  /* 0x00006000ff02b424 */ /* 0x000fe200078e00ff */
[----:B------:R-:W-:Y:S02]  /*1870*/  ELECT P1, URZ, PT ;  /* 0x0000000000ff782f */ /* 0x000fe40003820000 */
[----:B------:R-:W-:Y:S02]  /*1880*/  ELECT P0, URZ, PT ;  /* 0x0000000000ff782f */ /* 0x000fe40003800000 */
[C---:B------:R-:W-:Y:S01]  /*1890*/  ISETP.LT.U32.AND P1, PT, R36.reuse, 0x20, P1 ;  /* 0x000000202400780c */ /* 0x040fe20000f21070 */
[----:B------:R-:W-:Y:S01]  /*18a0*/  UIADD3 UR28, UPT, UPT, UR8, 0x4000, URZ ;  /* 0x00004000081c7890 */ /* 0x000fe2000fffe0ff */
[----:B------:R-:W-:Y:S01]  /*18b0*/  ISETP.LT.U32.AND P0, PT, R36, 0x20, P0 ;  /* 0x000000202400780c */ /* 0x000fe20000701070 */
[----:B--2---:R-:W-:Y:S02]  /*18c0*/  USHF.R.U32.HI UR16, URZ, 0x4, UR8 ;  /* 0x00000004ff107899 */ /* 0x004fe40008011608 */
[----:B------:R-:W-:-:S02]  /*18d0*/  USHF.R.U32.HI UR18, URZ, 0x4, UR28 ;  /* 0x00000004ff127899 */ /* 0x000fc4000801161c */
[----:B------:R-:W-:Y:S02]  /*18e0*/  USGXT.U32 UR16, UR16, 0xe ;  /* 0x0000000e1010789a */ /* 0x000fe40008000000 */
[----:B------:R-:W-:Y:S01]  /*18f0*/  USGXT.U32 UR18, UR18, 0xe ;  /* 0x0000000e1212789a */ /* 0x000fe20008000000 */
[----:B------:R-:W-:Y:S01]  /*1900*/  UMOV UR4, URZ ;  /* 0x000000ff00047c82 */ /* 0x000fe20008000000 */
[----:B------:R-:W-:Y:S02]  /*1910*/  UMOV UR17, 0x40004040 ;  /* 0x4000404000117882 */ /* 0x000fe40000000000 */
[----:B------:R-:W-:Y:S01]  /*1920*/  VOTEU.ANY UP0, P1 ;  /* 0x0000000000ff7886 */ /* 0x000fe20000800100 */
[----:B------:R-:W-:Y:S01]  /*1930*/  VOTEU.ANY UP2, P1 ;  /* 0x0000000000ff7886 */ /* 0x000fe20000840100 */
[----:B------:R-:W-:Y:S01]  /*1940*/  VOTEU.ANY UP1, P0 ;  /* 0x0000000000ff7886 */ /* 0x000fe20000020100 */
[----:B------:R-:W-:Y:S01]  /*1950*/  VOTEU.ANY UP3, P0 ;  /* 0x0000000000ff7886 */ /* 0x000fe20000060100 */
[----:B------:R-:W-:Y:S01]  /*1960*/  UMOV UR19, 0x40004040 ;  /* 0x4000404000137882 */ /* 0x000fe20000000000 */
[----:B------:R2:W-:Y:S01]  /*1970*/  @!P3 SYNCS.ARRIVE.TRANS64 RZ, [UR8+0x6000], R2 ;  /* 0x00600002ffffb9a7 */ /* 0x0005e20008000008 */
[----:B------:R3:W-:Y:S06]  /*1980*/  MEMBAR.ALL.CTA ;  /* 0x0000000000007992 */ /* 0x0007ec0000008000 */
[----:B---3--:R-:W3:Y:S01]  /*1990*/  FENCE.VIEW.ASYNC.S ;  /* 0x00000000000073c6 */ /* 0x008ee20000000000 */
[----:B------:R-:W-:Y:S01]  /*19a0*/  @UP0 UIADD3 UR9, UPT, UPT, UR8, 0x6000, URZ ;  /* 0x0000600008090890 */ /* 0x000fe2000fffe0ff */
[----:B------:R-:W-:Y:S01]  /*19b0*/  @UP0 UMOV UR10, URZ ;  /* 0x000000ff000a0c82 */ /* 0x000fe20008000000 */
[----:B------:R-:W-:Y:S01]  /*19c0*/  @UP1 UIADD3 UR29, UPT, UPT, UR8, 0x6000, URZ ;  /* 0x00006000081d1890 */ /* 0x000fe2000fffe0ff */
[----:B------:R-:W-:Y:S01]  /*19d0*/  @UP1 UMOV UR30, URZ ;  /* 0x000000ff001e1c82 */ /* 0x000fe20008000000 */
[----:B------:R-:W-:-:S02]  /*19e0*/  UIADD3 UR22, UP0, UPT, UR16, 0x2, URZ ;  /* 0x0000000210167890 */ /* 0x000fc4000ff1e0ff */
[----:B------:R-:W-:Y:S02]  /*19f0*/  UIADD3 UR20, UP1, UPT, UR18, 0x2, URZ ;  /* 0x0000000212147890 */ /* 0x000fe4000ff3e0ff */
[----:B------:R-:W-:Y:S02]  /*1a00*/  UIADD3.X UR23, UPT, UPT, UR4, 0x40004040, URZ, UP0, !UPT ;  /* 0x4000404004177890 */ /* 0x000fe400087fe4ff */
[----:B------:R-:W-:Y:S02]  /*1a10*/  UIADD3.X UR21, UPT, UPT, UR4, 0x40004040, URZ, UP1, !UPT ;  /* 0x4000404004157890 */ /* 0x000fe40008ffe4ff */
[----:B------:R-:W-:Y:S02]  /*1a20*/  UIADD3.64 UR26, UPT, UPT, UR22, 0x2, URZ ;  /* 0x00000002161a7897 */ /* 0x000fe4000fffe0ff */
[----:B------:R-:W-:Y:S02]  /*1a30*/  UIADD3.64 UR34, UPT, UPT, UR22, 0x4, URZ ;  /* 0x0000000416227897 */ /* 0x000fe4000fffe0ff */
[----:B------:R-:W-:-:S02]  /*1a40*/  UIADD3.64 UR32, UPT, UPT, UR20, 0x2, URZ ;  /* 0x0000000214207897 */ /* 0x000fc4000fffe0ff */
[----:B------:R-:W-:Y:S02]  /*1a50*/  UIADD3.64 UR36, UPT, UPT, UR20, 0x4, URZ ;  /* 0x0000000414247897 */ /* 0x000fe4000fffe0ff */
[----:B------:R-:W-:Y:S01]  /*1a60*/  UISETP.NE.U32.AND UP0, UPT, UR24, URZ, UPT ;  /* 0x000000ff1800728c */ /* 0x000fe2000bf05070 */
[----:B---3--:R-:W-:Y:S06]  /*1a70*/  BAR.SYNC.DEFER_BLOCKING 0x0 ;  /* 0x0000000000007b1d */ /* 0x008fec0000010000 */
[----:B------:R2:W-:Y:S02]  /*1a80*/  @UP2 UTMALDG.2D [UR8], [UR6] ;  /* 0x00000008060025b4 */ /* 0x0005e40008008000 */
[----:B------:R-:W-:Y:S06]  /*1a90*/  BAR.SYNC.DEFER_BLOCKING 0x0 ;  /* 0x0000000000007b1d */ /* 0x000fec0000010000 */
[----:B------:R2:W-:Y:S02]  /*1aa0*/  @UP3 UTMALDG.2D [UR28], [UR12] ;  /* 0x0000001c0c0035b4 */ /* 0x0005e40008008000 */
[----:B------:R-:W-:Y:S06]  /*1ab0*/  BAR.SYNC.DEFER_BLOCKING 0x0 ;  /* 0x0000000000007b1d */ /* 0x000fec0000010000 */
[----:B------:R-:W3:Y:S02]  /*1ac0*/  SYNCS.PHASECHK.TRANS64.TRYWAIT P0, [UR8+0x6000], RZ ;  /* 0x006000ffff0075a7 */ /* 0x000ee40008001108 */
[----:B--23--:R-:W-:Y:S05]  /*1ad0*/  @!P0 BRA `(.L_x_54) ;  /* 0x0000000800d88947 */ /* 0x00cfea0003800000 */
.L_x_66:
[----:B------:R-:W-:Y:S05]  /*1ae0*/  BRA.U UP0, `(.L_x_55) ;  /* 0x0000000100347547 */ /* 0x000fea000b800000 */
[----:B------:R-:W-:Y:S01]  /*1af0*/  UMOV UR4, 0x0 ;  /* 0x0000000000047882 */ /* 0x000fe20000000000 */
[----:B------:R-:W-:Y:S01]  /*1b00*/  UMOV UR5, 0x8100010 ;  /* 0x0810001000057882 */ /* 0x000fe20000000000 */
[----:B------:R-:W-:Y:S01]  /*1b10*/  UMOV UR28, 0x0 ;  /* 0x00000000001c7882 */ /* 0x000fe20000000000 */
[----:B------:R-:W-:Y:S01]  /*1b20*/  UMOV UR29, 0x8100010 ;  /* 0x08100010001d7882 */ /* 0x000fe20000000000 */
[----:B------:R-:W-:Y:S01]  /*1b30*/  UMOV UR38, 0x0 ;  /* 0x0000000000267882 */ /* 0x000fe20000000000 */
[----:B------:R-:W-:Y:S01]  /*1b40*/  UMOV UR39, 0x8100010 ;  /* 0x0810001000277882 */ /* 0x000fe20000000000 */
[----:B------:R2:W-:Y:S01]  /*1b50*/  UTCHMMA gdesc[UR16], gdesc[UR18], tmem[UR25], tmem[UR4], idesc[UR5], !UPT ;  /* 0x00ff0412100075ea */ /* 0x0005e2000f800019 */
[----:B------:R-:W-:Y:S01]  /*1b60*/  UMOV UR40, 0x0 ;  /* 0x0000000000287882 */ /* 0x000fe20000000000 */
[----:B------:R-:W-:Y:S01]  /*1b70*/  UMOV UR41, 0x8100010 ;  /* 0x0810001000297882 */ /* 0x000fe20000000000 */
[----:B------:R2:W-:Y:S01]  /*1b80*/  UTCHMMA gdesc[UR22], gdesc[UR20], tmem[UR25], tmem[UR28], idesc[UR29], UPT ;  /* 0x00ff1c14160075ea */ /* 0x0005e2000b800019 */
[----:B------:R2:W-:Y:S01]  /*1b90*/  UTCHMMA gdesc[UR26], gdesc[UR32], tmem[UR25], tmem[UR38], idesc[UR39], UPT ;  /* 0x00ff26201a0075ea */ /* 0x0005e2000b800019 */
[----:B------:R2:W-:Y:S01]  /*1ba0*/  UTCHMMA gdesc[UR34], gdesc[UR36], tmem[UR25], tmem[UR40], idesc[UR41], UPT ;  /* 0x00ff2824220075ea */ /* 0x0005e2000b800019 */
[----:B------:R-:W-:Y:S01]  /*1bb0*/  NOP ;  /* 0x0000000000007918 */ /* 0x000fe20000000000 */
.L_x_55:
[----:B------:R-:W-:Y:S01]  /*1bc0*/  ELECT P0, URZ, PT ;  /* 0x0000000000ff782f */ /* 0x000fe20003800000 */
[----:B--2---:R-:W-:-:S03]  /*1bd0*/  UIADD3 UR4, UPT, UPT, UR8, 0x6010, URZ ;  /* 0x0000601008047890 */ /* 0x004fc6000fffe0ff */
[----:B------:R-:W-:Y:S01]  /*1be0*/  ISETP.LT.U32.AND P0, PT, R36, 0x20, P0 ;  /* 0x000000202400780c */ /* 0x000fe20000701070 */
[----:B------:R-:W-:-:S12]  /*1bf0*/  UMOV UR5, URZ ;  /* 0x000000ff00057c82 */ /* 0x000fd80008000000 */
[----:B------:R-:W-:Y:S01]  /*1c00*/  VOTEU.ANY UP0, P0 ;  /* 0x0000000000ff7886 */ /* 0x000fe20000000100 */
[----:B------:R-:W-:Y:S01]  /*1c10*/  VOTEU.ANY UP1, P0 ;  /* 0x0000000000ff7886 */ /* 0x000fe20000020100 */
[----:B------:R-:W-:-:S03]  /*1c20*/  ISETP.GE.U32.AND P0, PT, R6, 0x41, PT ;  /* 0x000000410600780c */ /* 0x000fc60003f06070 */
[----:B------:R-:W-:Y:S02]  /*1c30*/  @UP0 UMOV UR9, UR4 ;  /* 0x0000000400090c82 */ /* 0x000fe40008000000 */
[----:B------:R2:W-:Y:S01]  /*1c40*/  @UP1 UTCBAR [UR9], URZ ;  /* 0x000000ff090013e9 */ /* 0x0005e200080000ff */
[----:B------:R-:W-:Y:S06]  /*1c50*/  BAR.SYNC.DEFER_BLOCKING 0x0 ;  /* 0x0000000000007b1d */ /* 0x000fec0000010000 */
[----:B------:R-:W3:Y:S02]  /*1c60*/  SYNCS.PHASECHK.TRANS64.TRYWAIT P1, [UR8+0x6010], RZ ;  /* 0x006010ffff0075a7 */ /* 0x000ee40008021108 */
[----:B--23--:R-:W-:Y:S05]  /*1c70*/  @!P1 BRA `(.L_x_56) ;  /* 0x00000008007c9947 */ /* 0x00cfea0003800000 */
.L_x_67:
[----:B------:R-:W-:Y:S05]  /*1c80*/  @!P0 BRA `(.L_x_53) ;  /* 0x0000000000e08947 */ /* 0x000fea0003800000 */
[----:B------:R-:W-:Y:S01]  /*1c90*/  IMAD.MOV.U32 R2, RZ, RZ, 0x1 ;  /* 0x00000001ff027424 */ /* 0x000fe200078e00ff */
[----:B------:R-:W2:Y:S01]  /*1ca0*/  LDCU UR44, c[0x0][0x3a0] ;  /* 0x00007400ff2c77ac */ /* 0x000ea20008000800 */
[----:B------:R-:W-:-:S05]  /*1cb0*/  UMOV UR10, 0x40 ;  /* 0x00000040000a7882 */ /* 0x000fca0000000000 */
.L_x_60:
[----:B------:R-:W-:Y:S01]  /*1cc0*/  BAR.SYNC.DEFER_BLOCKING 0x0 ;  /* 0x0000000000007b1d */ /* 0x000fe20000010000 */
[----:B------:R-:W-:Y:S01]  /*1cd0*/  @!P3 IMAD.MOV.U32 R3, RZ, RZ, 0x6000 ;  /* 0x00006000ff03b424 */ /* 0x000fe200078e00ff */
[----:B------:R-:W-:Y:S02]  /*1ce0*/  ELECT P1, URZ, PT ;  /* 0x0000000000ff782f */ /* 0x000fe40003820000 */
[----:B------:R-:W-:Y:S02]  /*1cf0*/  ELECT P0, URZ, PT ;  /* 0x0000000000ff782f */ /* 0x000fe40003800000 */
[C---:B------:R-:W-:Y:S01]  /*1d00*/  ISETP.LT.U32.AND P1, PT, R36.reuse, 0x20, P1 ;  /* 0x000000202400780c */ /* 0x040fe20000f21070 */
[----:B------:R-:W-:Y:S01]  /*1d10*/  UMOV UR30, UR10 ;  /* 0x0000000a001e7c82 */ /* 0x000fe20008000000 */
[----:B------:R-:W-:-:S11]  /*1d20*/  ISETP.LT.U32.AND P0, PT, R36, 0x20, P0 ;  /* 0x000000202400780c */ /* 0x000fd60000701070 */
[----:B------:R-:W-:Y:S02]  /*1d30*/  VOTEU.ANY UP0, P1 ;  /* 0x0000000000ff7886 */ /* 0x000fe40000800100 */
[----:B------:R-:W-:Y:S01]  /*1d40*/  VOTEU.ANY UP1, P0 ;  /* 0x0000000000ff7886 */ /* 0x000fe20000020100 */
[----:B------:R3:W-:Y:S01]  /*1d50*/  @!P3 SYNCS.ARRIVE.TRANS64 RZ, [UR8+0x6000], R3 ;  /* 0x00600003ffffb9a7 */ /* 0x0007e20008000008 */
[----:B------:R4:W-:Y:S06]  /*1d60*/  MEMBAR.ALL.CTA ;  /* 0x0000000000007992 */ /* 0x0009ec0000008000 */
[----:B----4-:R-:W4:Y:S01]  /*1d70*/  FENCE.VIEW.ASYNC.S ;  /* 0x00000000000073c6 */ /* 0x010f220000000000 */
[----:B------:R-:W-:Y:S01]  /*1d80*/  @UP0 UIADD3 UR9, UPT, UPT, UR8, 0x6000, URZ ;  /* 0x0000600008090890 */ /* 0x000fe2000fffe0ff */
[----:B----4-:R-:W-:Y:S01]  /*1d90*/  VOTEU.ANY UP0, P1 ;  /* 0x0000000000ff7886 */ /* 0x010fe20000800100 */
[----:B------:R-:W-:-:S02]  /*1da0*/  @UP1 UIADD3 UR28, UPT, UPT, UR8, 0x4000, URZ ;  /* 0x00004000081c1890 */ /* 0x000fc4000fffe0ff */
[----:B------:R-:W-:Y:S01]  /*1db0*/  @UP1 UIADD3 UR29, UPT, UPT, UR8, 0x6000, URZ ;  /* 0x00006000081d1890 */ /* 0x000fe2000fffe0ff */
[----:B---3--:R-:W-:Y:S01]  /*1dc0*/  IMAD.U32 R3, R2, -0x80000000, RZ ;  /* 0x8000000002037824 */ /* 0x008fe200078e00ff */
[----:B------:R-:W-:Y:S01]  /*1dd0*/  VOTEU.ANY UP1, P0 ;  /* 0x0000000000ff7886 */ /* 0x000fe20000020100 */
[----:B------:R-:W-:Y:S06]  /*1de0*/  BAR.SYNC.DEFER_BLOCKING 0x0 ;  /* 0x0000000000007b1d */ /* 0x000fec0000010000 */
[----:B------:R3:W-:Y:S01]  /*1df0*/  @UP0 UTMALDG.2D [UR8], [UR6] ;  /* 0x00000008060005b4 */ /* 0x0007e20008008000 */
[----:B------:R-:W-:Y:S01]  /*1e00*/  UISETP.NE.U32.AND UP0, UPT, UR24, URZ, UPT ;  /* 0x000000ff1800728c */ /* 0x000fe2000bf05070 */
[----:B------:R-:W-:Y:S06]  /*1e10*/  BAR.SYNC.DEFER_BLOCKING 0x0 ;  /* 0x0000000000007b1d */ /* 0x000fec0000010000 */
[----:B------:R3:W-:Y:S02]  /*1e20*/  @UP1 UTMALDG.2D [UR28], [UR12] ;  /* 0x0000001c0c0015b4 */ /* 0x0007e40008008000 */
[----:B------:R-:W-:Y:S06]  /*1e30*/  BAR.SYNC.DEFER_BLOCKING 0x0 ;  /* 0x0000000000007b1d */ /* 0x000fec0000010000 */
[----:B------:R-:W4:Y:S02]  /*1e40*/  SYNCS.PHASECHK.TRANS64.TRYWAIT P0, [UR8+0x6000], R3 ;  /* 0x00600003ff0075a7 */ /* 0x000f240008001108 */
[----:B---34-:R-:W-:Y:S05]  /*1e50*/  @!P0 BRA `(.L_x_57) ;  /* 0x0000000800108947 */ /* 0x018fea0003800000 */
.L_x_68:
[----:B------:R-:W-:Y:S05]  /*1e60*/  BRA.U UP0, `(.L_x_58) ;  /* 0x0000000100347547 */ /* 0x000fea000b800000 */
[----:B------:R-:W-:Y:S01]  /*1e70*/  UMOV UR28, 0x0 ;  /* 0x00000000001c7882 */ /* 0x000fe20000000000 */
[----:B------:R-:W-:Y:S01]  /*1e80*/  UMOV UR29, 0x8100010 ;  /* 0x08100010001d7882 */ /* 0x000fe20000000000 */
[----:B------:R-:W-:Y:S01]  /*1e90*/  UMOV UR38, 0x0 ;  /* 0x0000000000267882 */ /* 0x000fe20000000000 */
[----:B------:R-:W-:Y:S01]  /*1ea0*/  UMOV UR39, 0x8100010 ;  /* 0x0810001000277882 */ /* 0x000fe20000000000 */
[----:B------:R-:W-:Y:S01]  /*1eb0*/  UMOV UR40, 0x0 ;  /* 0x0000000000287882 */ /* 0x000fe20000000000 */
[----:B------:R-:W-:Y:S01]  /*1ec0*/  UMOV UR41, 0x8100010 ;  /* 0x0810001000297882 */ /* 0x000fe20000000000 */
[----:B------:R3:W-:Y:S01]  /*1ed0*/  UTCHMMA gdesc[UR16], gdesc[UR18], tmem[UR25], tmem[UR28], idesc[UR29], UPT ;  /* 0x00ff1c12100075ea */ /* 0x0007e2000b800019 */
[----:B------:R-:W-:Y:S01]  /*1ee0*/  UMOV UR42, 0x0 ;  /* 0x00000000002a7882 */ /* 0x000fe20000000000 */
[----:B------:R-:W-:Y:S01]  /*1ef0*/  UMOV UR43, 0x8100010 ;  /* 0x08100010002b7882 */ /* 0x000fe20000000000 */
[----:B------:R3:W-:Y:S01]  /*1f00*/  UTCHMMA gdesc[UR22], gdesc[UR20], tmem[UR25], tmem[UR38], idesc[UR39], UPT ;  /* 0x00ff2614160075ea */ /* 0x0007e2000b800019 */
[----:B------:R3:W-:Y:S01]  /*1f10*/  UTCHMMA gdesc[UR26], gdesc[UR32], tmem[UR25], tmem[UR40], idesc[UR41], UPT ;  /* 0x00ff28201a0075ea */ /* 0x0007e2000b800019 */
[----:B------:R3:W-:Y:S01]  /*1f20*/  UTCHMMA gdesc[UR34], gdesc[UR36], tmem[UR25], tmem[UR42], idesc[UR43], UPT ;  /* 0x00ff2a24220075ea */ /* 0x0007e2000b800019 */
[----:B------:R-:W-:Y:S01]  /*1f30*/  NOP ;  /* 0x0000000000007918 */ /* 0x000fe20000000000 */
.L_x_58:
[----:B------:R-:W-:-:S04]  /*1f40*/  ELECT P0, URZ, PT ;  /* 0x0000000000ff782f */ /* 0x000fc80003800000 */
[----:B------:R-:W-:-:S13]  /*1f50*/  ISETP.LT.U32.AND P0, PT, R36, 0x20, P0 ;  /* 0x000000202400780c */ /* 0x000fda0000701070 */
[----:B------:R-:W-:Y:S01]  /*1f60*/  VOTEU.ANY UP0, P0 ;  /* 0x0000000000ff7886 */ /* 0x000fe20000000100 */
[----:B------:R-:W-:-:S04]  /*1f70*/  VOTEU.ANY UP1, P0 ;  /* 0x0000000000ff7886 */ /* 0x000fc80000020100 */
[----:B------:R-:W-:Y:S02]  /*1f80*/  @UP0 UMOV UR9, UR4 ;  /* 0x0000000400090c82 */ /* 0x000fe40008000000 */
[----:B------:R4:W-:Y:S01]  /*1f90*/  @UP1 UTCBAR [UR9], URZ ;  /* 0x000000ff090013e9 */ /* 0x0009e200080000ff */
[----:B------:R-:W-:Y:S06]  /*1fa0*/  BAR.SYNC.DEFER_BLOCKING 0x0 ;  /* 0x0000000000007b1d */ /* 0x000fec0000010000 */
[----:B------:R-:W3:Y:S02]  /*1fb0*/  SYNCS.PHASECHK.TRANS64.TRYWAIT P0, [UR8+0x6010], R3 ;  /* 0x00601003ff0075a7 */ /* 0x000ee40008001108 */
[----:B---34-:R-:W-:Y:S05]  /*1fc0*/  @!P0 BRA `(.L_x_59) ;  /* 0x0000000400c08947 */ /* 0x018fea0003800000 */
.L_x_69:
[----:B------:R-:W-:Y:S01]  /*1fd0*/  UIADD3 UR10, UPT, UPT, UR10, 0x40, URZ ;  /* 0x000000400a0a7890 */ /* 0x000fe2000fffe0ff */
[----:B------:R-:W-:-:S03]  /*1fe0*/  LOP3.LUT R2, R2, 0x1, RZ, 0x3c, !PT ;  /* 0x0000000102027812 */ /* 0x000fc600078e3cff */
[----:B--2---:R-:W-:-:S09]  /*1ff0*/  UISETP.GE.AND UP0, UPT, UR10, UR44, UPT ;  /* 0x0000002c0a00728c */ /* 0x004fd2000bf06270 */
[----:B------:R-:W-:Y:S05]  /*2000*/  BRA.U !UP0, `(.L_x_60) ;  /* 0xfffffffd082c7547 */ /* 0x000fea000b83ffff */
.L_x_53:
[----:B---34-:R-:W-:Y:S06]  /*2010*/  BAR.SYNC.DEFER_BLOCKING 0x0 ;  /* 0x0000000000007b1d */ /* 0x018fec0000010000 */
[----:B------:R-:W-:Y:S04]  /*2020*/  BSSY.RECONVERGENT B5, `(.L_x_61) ;  /* 0x0000004000057945 */ /* 0x000fe80003800200 */
[----:B------:R-:W-:Y:S05]  /*2030*/  @P3 BRA `(.L_x_62) ;  /* 0x0000000000083947 */ /* 0x000fea0003800000 */
[----:B------:R-:W3:Y:S02]  /*2040*/  SYNCS.CCTL.IV [UR8+0x6000] ;  /* 0x00600000ff0079b1 */ /* 0x000ee40008000008 */
[----:B---3--:R-:W3:Y:S02]  /*2050*/  SYNCS.CCTL.IV [UR8+0x6010] ;  /* 0x00601000ff0079b1 */ /* 0x008ee40008000008 */
.L_x_62:
[----:B--2---:R-:W-:Y:S05]  /*2060*/  BSYNC.RECONVERGENT B5 ;  /* 0x0000000000057941 */ /* 0x004fea0003800200 */
.L_x_61:
[----:B------:R-:W-:Y:S01]  /*2070*/  USHF.L.U32 UR4, UR24, 0x15, URZ ;  /* 0x0000001518047899 */ /* 0x000fe200080006ff */
[C---:B------:R-:W-:Y:S01]  /*2080*/  IMAD.SHL.U32 R2, R0.reuse, 0x10, RZ ;  /* 0x0000001000027824 */ /* 0x040fe200078e00ff */
[----:B------:R-:W-:Y:S01]  /*2090*/  USHF.L.U32 UR24, UR24, 0x3, URZ ;  /* 0x0000000318187899 */ /* 0x000fe200080006ff */
[----:B------:R-:W-:Y:S01]  /*20a0*/  SHF.R.U32.HI R3, RZ, 0x1, R0 ;  /* 0x00000001ff037819 */ /* 0x000fe20000011600 */
[----:B------:R-:W-:Y:S01]  /*20b0*/  ULOP3.LUT UR4, UR4, 0x600000, URZ, 0xc0, !UPT ;  /* 0x0060000004047892 */ /* 0x000fe2000f8ec0ff */
[----:B------:R-:W-:Y:S01]  /*20c0*/  IMAD.SHL.U32 R0, R0, 0x80, RZ ;  /* 0x0000008000007824 */ /* 0x000fe200078e00ff */
[----:B------:R-:W-:Y:S01]  /*20d0*/  ULOP3.LUT UR24, UR24, 0x20, URZ, 0xc0, !UPT ;  /* 0x0000002018187892 */ /* 0x000fe2000f8ec0ff */
[----:B------:R-:W-:Y:S02]  /*20e0*/  LOP3.LUT R2, R2, 0x70, RZ, 0xc0, !PT ;  /* 0x0000007002027812 */ /* 0x000fe400078ec0ff */
[----:B------:R-:W-:Y:S01]  /*20f0*/  ELECT P0, URZ, PT ;  /* 0x0000000000ff782f */ /* 0x000fe20003800000 */
[----:B------:R-:W-:Y:S01]  /*2100*/  UIADD3 UR4, UPT, UPT, UR24, UR4, UR25 ;  /* 0x0000000418047290 */ /* 0x000fe2000fffe019 */
[----:B------:R-:W-:Y:S01]  /*2110*/  LOP3.LUT R3, R2, 0x40, R3, 0x78, !PT ;  /* 0x0000004002037812 */ /* 0x000fe200078e7803 */
[----:B------:R-:W-:Y:S01]  /*2120*/  UMOV UR9, UR31 ;  /* 0x0000001f00097c82 */ /* 0x000fe20008000000 */
[----:B------:R-:W-:Y:S01]  /*2130*/  ISETP.LT.U32.AND P0, PT, R36, 0x20, P0 ;  /* 0x000000202400780c */ /* 0x000fe20000701070 */
[----:B------:R-:W-:Y:S01]  /*2140*/  UMOV UR10, UR11 ;  /* 0x0000000b000a7c82 */ /* 0x000fe20008000000 */
[----:B------:R-:W-:-:S04]  /*2150*/  LOP3.LUT R0, R3, 0x3f80, R0, 0xf8, !PT ;  /* 0x00003f8003007812 */ /* 0x000fc800078ef800 */
[----:B-----5:R-:W2:Y:S01]  /*2160*/  LDTM.x32 R4, tmem[UR4] ;  /* 0x00000004000479ee */ /* 0x020ea200082c0000 */
[C---:B------:R-:W-:Y:S01]  /*2170*/  LOP3.LUT R2, R0.reuse, 0x10, RZ, 0x3c, !PT ;  /* 0x0000001000027812 */ /* 0x040fe200078e3cff */
[----:B------:R-:W-:Y:S01]  /*2180*/  NOP ;  /* 0x0000000000007918 */ /* 0x000fe20000000000 */
[----:B------:R-:W-:-:S04]  /*2190*/  LOP3.LUT R3, R0, 0x20, RZ, 0x3c, !PT ;  /* 0x0000002000037812 */ /* 0x000fc800078e3cff */
[----:B--2---:R-:W-:Y:S01]  /*21a0*/  VOTEU.ANY UP1, P0 ;  /* 0x0000000000ff7886 */ /* 0x004fe20000020100 */
[----:B------:R-:W-:Y:S01]  /*21b0*/  VOTEU.ANY UP0, P0 ;  /* 0x0000000000ff7886 */ /* 0x000fe20000000100 */
[----:B------:R-:W-:Y:S02]  /*21c0*/  F2FP.F16.F32.PACK_AB R4, R5, R4 ;  /* 0x000000040504723e */ /* 0x000fe400000000ff */
[----:B------:R-:W-:Y:S02]  /*21d0*/  F2FP.F16.F32.PACK_AB R5, R7, R6 ;  /* 0x000000060705723e */ /* 0x000fe400000000ff */
[----:B------:R-:W-:Y:S02]  /*21e0*/  F2FP.F16.F32.PACK_AB R12, R13, R12 ;  /* 0x0000000c0d0c723e */ /* 0x000fe400000000ff */
[----:B------:R-:W-:Y:S02]  /*21f0*/  F2FP.F16.F32.PACK_AB R6, R9, R8 ;  /* 0x000000080906723e */ /* 0x000fe400000000ff */
[----:B------:R-:W-:-:S02]  /*2200*/  F2FP.F16.F32.PACK_AB R7, R11, R10 ;  /* 0x0000000a0b07723e */ /* 0x000fc400000000ff */
[----:B------:R-:W-:Y:S02]  /*2210*/  F2FP.F16.F32.PACK_AB R13, R15, R14 ;  /* 0x0000000e0f0d723e */ /* 0x000fe400000000ff */
[----:B------:R-:W-:Y:S01]  /*2220*/  F2FP.F16.F32.PACK_AB R20, R21, R20 ;  /* 0x000000141514723e */ /* 0x000fe200000000ff */
[----:B---3--:R2:W-:Y:S01]  /*2230*/  STS.128 [R0+UR8], R4 ;  /* 0x0000000400007988 */ /* 0x0085e20008000c08 */
[----:B------:R-:W-:Y:S02]  /*2240*/  F2FP.F16.F32.PACK_AB R14, R17, R16 ;  /* 0x00000010110e723e */ /* 0x000fe400000000ff */
[----:B------:R-:W-:Y:S02]  /*2250*/  F2FP.F16.F32.PACK_AB R15, R19, R18 ;  /* 0x00000012130f723e */ /* 0x000fe400000000ff */
[----:B------:R-:W-:Y:S02]  /*2260*/  F2FP.F16.F32.PACK_AB R21, R23, R22 ;  /* 0x000000161715723e */ /* 0x000fe400000000ff */
[----:B------:R-:W-:Y:S01]  /*2270*/  F2FP.F16.F32.PACK_AB R28, R29, R28 ;  /* 0x0000001c1d1c723e */ /* 0x000fe200000000ff */
[----:B------:R2:W-:Y:S01]  /*2280*/  STS.128 [R2+UR8], R12 ;  /* 0x0000000c02007988 */ /* 0x0005e20008000c08 */
[----:B------:R-:W-:-:S02]  /*2290*/  F2FP.F16.F32.PACK_AB R22, R25, R24 ;  /* 0x000000181916723e */ /* 0x000fc400000000ff */
[----:B------:R-:W-:Y:S02]  /*22a0*/  F2FP.F16.F32.PACK_AB R23, R27, R26 ;  /* 0x0000001a1b17723e */ /* 0x000fe400000000ff */
[----:B------:R-:W-:Y:S02]  /*22b0*/  F2FP.F16.F32.PACK_AB R29, R31, R30 ;  /* 0x0000001e1f1d723e */ /* 0x000fe400000000ff */
[----:B------:R-:W-:Y:S01]  /*22c0*/  F2FP.F16.F32.PACK_AB R30, R33, R32 ;  /* 0x00000020211e723e */ /* 0x000fe200000000ff */
[----:B------:R2:W-:Y:S01]  /*22d0*/  STS.128 [R3+UR8], R20 ;  /* 0x0000001403007988 */ /* 0x0005e20008000c08 */
[----:B------:R-:W-:Y:S02]  /*22e0*/  F2FP.F16.F32.PACK_AB R31, R35, R34 ;  /* 0x00000022231f723e */ /* 0x000fe400000000ff */
[----:B------:R-:W-:-:S05]  /*22f0*/  LOP3.LUT R8, R0, 0x30, RZ, 0x3c, !PT ;  /* 0x0000003000087812 */ /* 0x000fca00078e3cff */
[----:B------:R2:W-:Y:S01]  /*2300*/  STS.128 [R8+UR8], R28 ;  /* 0x0000001c08007988 */ /* 0x0005e20008000c08 */
[----:B------:R3:W-:Y:S06]  /*2310*/  MEMBAR.ALL.CTA ;  /* 0x0000000000007992 */ /* 0x0007ec0000008000 */
[----:B---3--:R-:W3:Y:S02]  /*2320*/  FENCE.VIEW.ASYNC.S ;  /* 0x00000000000073c6 */ /* 0x008ee40000000000 */
[----:B---3--:R-:W-:Y:S06]  /*2330*/  BAR.SYNC.DEFER_BLOCKING 0x0 ;  /* 0x0000000000007b1d */ /* 0x008fec0000010000 */
[----:B------:R2:W-:Y:S01]  /*2340*/  @UP1 UTMASTG.2D [UR8], [UR14] ;  /* 0x000000080e0013b5 */ /* 0x0005e20008008000 */
[----:B------:R0:W-:Y:S01]  /*2350*/  UTMACMDFLUSH ;  /* 0x00000000000079b7 */ /* 0x0001e20000000000 */
[----:B------:R-:W-:-:S04]  /*2360*/  DEPBAR.LE SB0, 0x0 ;  /* 0x000080000000791a */ /* 0x000fc80000000000 */
[----:B------:R-:W-:Y:S08]  /*2370*/  BAR.SYNC.DEFER_BLOCKING 0x0 ;  /* 0x0000000000007b1d */ /* 0x000ff00000010000 */
[----:B------:R-:W-:Y:S06]  /*2380*/  BAR.SYNC.DEFER_BLOCKING 0x0 ;  /* 0x0000000000007b1d */ /* 0x000fec0000010000 */
[----:B--2---:R-:W-:Y:S05]  /*2390*/  @P2 BRA `(.L_x_63) ;  /* 0x0000000000a02947 */ /* 0x004fea0003800000 */
[----:B------:R-:W2:Y:S01]  /*23a0*/  S2UR UR5, SR_CgaCtaId ;  /* 0x00000000000579c3 */ /* 0x000ea20000008800 */
[----:B------:R-:W-:Y:S01]  /*23b0*/  NOP ;  /* 0x0000000000007918 */ /* 0x000fe20000000000 */
[----:B------:R-:W-:Y:S01]  /*23c0*/  UMOV UR4, 0x50 ;  /* 0x0000005000047882 */ /* 0x000fe20000000000 */
[----:B------:R-:W-:Y:S02]  /*23d0*/  IMAD.U32 R0, RZ, RZ, UR25 ;  /* 0x00000019ff007e24 */ /* 0x000fe4000f8e00ff */
[----:B------:R-:W-:Y:S02]  /*23e0*/  IMAD.MOV.U32 R3, RZ, RZ, 0x3 ;  /* 0x00000003ff037424 */ /* 0x000fe400078e00ff */
[----:B------:R-:W-:Y:S01]  /*23f0*/  IMAD.MOV.U32 R7, RZ, RZ, 0x1 ;  /* 0x00000001ff077424 */ /* 0x000fe200078e00ff */
[----:B------:R-:W-:-:S04]  /*2400*/  LOP3.LUT R0, R0, 0xffff, RZ, 0xc0, !PT ;  /* 0x0000ffff00007812 */ /* 0x000fc800078ec0ff */
[----:B------:R-:W-:-:S05]  /*2410*/  SHF.R.U32.HI R0, RZ, 0x5, R0 ;  /* 0x00000005ff007819 */ /* 0x000fca0000011600 */
[----:B------:R-:W-:Y:S01]  /*2420*/  VIADD R2, R0, 0x10 ;  /* 0x0000001000027836 */ /* 0x000fe20000000000 */
[----:B------:R-:W-:Y:S01]  /*2430*/  SHF.L.U32 R0, R3, R0, RZ ;  /* 0x0000000003007219 */ /* 0x000fe200000006ff */
[----:B--2---:R-:W-:-:S03]  /*2440*/  ULEA UR6, UR5, UR4, 0x18 ;  /* 0x0000000405067291 */ /* 0x004fc6000f8ec0ff */
[----:B------:R-:W-:-:S04]  /*2450*/  SHF.L.U32 R3, R7, R2, RZ ;  /* 0x0000000207037219 */ /* 0x000fc800000006ff */
[----:B------:R-:W-:Y:S02]  /*2460*/  LOP3.LUT R0, R3, R0, RZ, 0xfc, !PT ;  /* 0x0000000003007212 */ /* 0x000fe400078efcff */
[----:B------:R-:W2:Y:S02]  /*2470*/  LDS R5, [UR6] ;  /* 0x00000006ff057984 */ /* 0x000ea40008000800 */
[C---:B------:R-:W-:Y:S02]  /*2480*/  LOP3.LUT R2, R0.reuse, 0xffff, RZ, 0xc0, !PT ;  /* 0x0000ffff00027812 */ /* 0x040fe400078ec0ff */
[----:B--2---:R-:W-:-:S04]  /*2490*/  LOP3.LUT R3, R0, 0xffff, R5, 0x80, !PT ;  /* 0x0000ffff00037812 */ /* 0x004fc800078e8005 */
[----:B------:R-:W-:-:S13]  /*24a0*/  ISETP.NE.AND P0, PT, R3, R2, PT ;  /* 0x000000020300720c */ /* 0x000fda0003f05270 */
[----:B------:R-:W-:Y:S05]  /*24b0*/  @P0 BRA `(.L_x_64) ;  /* 0x0000000000500947 */ /* 0x000fea0003800000 */
[----:B------:R-:W-:Y:S02]  /*24c0*/  SHF.R.U32.HI R5, RZ, 0x10, R5 ;  /* 0x00000010ff057819 */ /* 0x000fe40000011605 */
[----:B------:R-:W-:-:S04]  /*24d0*/  SHF.R.U32.HI R2, RZ, 0x10, R0 ;  /* 0x00000010ff027819 */ /* 0x000fc80000011600 */
[----:B------:R-:W-:-:S04]  /*24e0*/  LOP3.LUT R5, R5, R2, RZ, 0xc0, !PT ;  /* 0x0000000205057212 */ /* 0x000fc800078ec0ff */
[----:B------:R-:W-:-:S13]  /*24f0*/  ISETP.NE.AND P0, PT, R5, R2, PT ;  /* 0x000000020500720c */ /* 0x000fda0003f05270 */
[----:B------:R-:W-:Y:S05]  /*2500*/  @P0 BRA `(.L_x_65) ;  /* 0x0000000000300947 */ /* 0x000fea0003800000 */
[----:B------:R-:W-:Y:S01]  /*2510*/  R2UR UR4, R0 ;  /* 0x00000000000472ca */ /* 0x000fe200000e0000 */
[----:B------:R-:W-:Y:S01]  /*2520*/  VOTEU.ANY UR5, UPT, PT ;  /* 0x0000000000057886 */ /* 0x000fe200038e0100 */
[----:B------:R-:W2:Y:S01]  /*2530*/  S2R R0, SR_LANEID ;  /* 0x0000000000007919 */ /* 0x000ea20000000000 */
[----:B------:R-:W-:-:S10]  /*2540*/  UFLO.U32 UR5, UR5 ;  /* 0x00000005000572bd */ /* 0x000fd400080e0000 */
[----:B------:R-:W-:-:S06]  /*2550*/  ULOP3.LUT UR4, URZ, UR4, URZ, 0x33, !UPT ;  /* 0x00000004ff047292 */ /* 0x000fcc000f8e33ff */
[----:B------:R-:W-:-:S04]  /*2560*/  IMAD.U32 R2, RZ, RZ, UR4 ;  /* 0x00000004ff027e24 */ /* 0x000fc8000f8e00ff */
[----:B------:R-:W3:Y:S02]  /*2570*/  REDUX UR7, R2 ;  /* 0x00000000020773c4 */ /* 0x000ee40000000000 */
[----:B------:R4:W-:Y:S01]  /*2580*/  UTCATOMSWS.AND URZ, UR4 ;  /* 0x0000000400ff79e3 */ /* 0x0009e20008000000 */
[----:B--2---:R-:W-:Y:S01]  /*2590*/  ISETP.EQ.U32.AND P0, PT, R0, UR5, PT ;  /* 0x0000000500007c0c */ /* 0x004fe2000bf02070 */
[----:B---3--:R-:W-:-:S12]  /*25a0*/  IMAD.U32 R0, RZ, RZ, UR7 ;  /* 0x00000007ff007e24 */ /* 0x008fd8000f8e00ff */
[----:B------:R4:W-:Y:S01]  /*25b0*/  @P0 ATOMS.AND RZ, [UR6], R0 ;  /* 0x00000000ffff098c */ /* 0x0009e2000a800006 */
[----:B------:R-:W-:Y:S05]  /*25c0*/  BRA `(.L_x_63) ;  /* 0x0000000000147947 */ /* 0x000fea0003800000 */
.L_x_65:
[----:B------:R-:W-:-:S07]  /*25d0*/  MOV R2, 0x25f0 ;  /* 0x000025f000027802 */ /* 0x000fce0000000f00 */
[----:B-1----:R-:W-:Y:S05]  /*25e0*/  CALL.REL.NOINC `($__internal_0_$__cuda_sm10x_tcgen05_guardrail_trap_col_being_dealloced_not_returned_by_alloc) ;  /* 0x0000000000447944 */ /* 0x002fea0003c00000 */
[----:B------:R-:W-:Y:S05]  /*25f0*/  BRA `(.L_x_63) ;  /* 0x0000000000087947 */ /* 0x000fea0003800000 */
.L_x_64:
[----:B------:R-:W-:-:S07]  /*2600*/  MOV R2, 0x2620 ;  /* 0x0000262000027802 */ /* 0x000fce0000000f00 */
[----:B-1----:R-:W-:Y:S05]  /*2610*/  CALL.REL.NOINC `($__internal_2_$__cuda_sm10x_tcgen05_guardrail_trap_unallocated_columns_being_dealloced) ;  /* 0x0000000000507944 */ /* 0x002fea0003c00000 */
.L_x_63:
[----:B------:R-:W-:Y:S01]  /*2620*/  NOP ;  /* 0x0000000000007918 */ /* 0x000fe20000000000 */
[----:B----4-:R-:W-:Y:S05]  /*2630*/  EXIT ;  /* 0x000000000000794d */ /* 0x010fea0003800000 */
.L_x_54:
[----:B------:R-:W2:Y:S02]  /*2640*/  SYNCS.PHASECHK.TRANS64.TRYWAIT P0, [UR8+0x6000], RZ ;  /* 0x006000ffff0075a7 */ /* 0x000ea40008001108 */
[----:B--2---:R-:W-:Y:S05]  /*2650*/  @!P0 BRA `(.L_x_54) ;  /* 0xfffffffc00f88947 */ /* 0x004fea000383ffff */
[----:B------:R-:W-:Y:S05]  /*2660*/  BRA `(.L_x_66) ;  /* 0xfffffff4001c7947 */ /* 0x000fea000383ffff */
.L_x_56:
[----:B------:R-:W2:Y:S02]  /*2670*/  SYNCS.PHASECHK.TRANS64.TRYWAIT P1, [UR8+0x6010], RZ ;  /* 0x006010ffff0075a7 */ /* 0x000ea40008021108 */
[----:B--2---:R-:W-:Y:S05]  /*2680*/  @!P1 BRA `(.L_x_56) ;  /* 0xfffffffc00f89947 */ /* 0x004fea000383ffff */
[----:B------:R-:W-:Y:S05]  /*2690*/  BRA `(.L_x_67) ;  /* 0xfffffff400787947 */ /* 0x000fea000383ffff */
.L_x_57:
[----:B------:R-:W3:Y:S02]  /*26a0*/  SYNCS.PHASECHK.TRANS64.TRYWAIT P0, [UR8+0x6000], R3 ;  /* 0x00600003ff0075a7 */ /* 0x000ee40008001108 */
[----:B---3--:R-:W-:Y:S05]  /*26b0*/  @!P0 BRA `(.L_x_57) ;  /* 0xfffffffc00f88947 */ /* 0x008fea000383ffff */
[----:B------:R-:W-:Y:S05]  /*26c0*/  BRA `(.L_x_68) ;  /* 0xfffffff400e47947 */ /* 0x000fea000383ffff */
.L_x_59:
[----:B------:R-:W3:Y:S02]  /*26d0*/  SYNCS.PHASECHK.TRANS64.TRYWAIT P0, [UR8+0x6010], R3 ;  /* 0x00601003ff0075a7 */ /* 0x000ee40008001108 */
[----:B---3--:R-:W-:Y:S05]  /*26e0*/  @!P0 BRA `(.L_x_59) ;  /* 0xfffffffc00f88947 */ /* 0x008fea000383ffff */
[----:B------:R-:W-:Y:S05]  /*26f0*/  BRA `(.L_x_69) ;  /* 0xfffffff800347947 */ /* 0x000fea000383ffff */
        .weak           $__internal_0_$__cuda_sm10x_tcgen05_guardrail_trap_col_being_dealloced_not_returned_by_alloc
        .type           $__internal_0_$__cuda_sm10x_tcgen05_guardrail_trap_col_being_dealloced_not_returned_by_alloc,@function
        .size           $__internal_0_$__cuda_sm10x_tcgen05_guardrail_trap_col_being_dealloced_not_returned_by_alloc,($__internal_1_$__cuda_sm10x_tcgen05_guardrail_trap_phase_invalid_during_alloc - $__internal_0_$__cuda_sm10x_tcgen05_guardrail_trap_col_being_dealloced_not_returned_by_alloc)
$__internal_0_$__cuda_sm10x_tcgen05_guardrail_trap_col_being_dealloced_not_returned_by_alloc:
[----:B------:R-:W-:Y:S05]  /*2700*/  BPT.TRAP 0x1 ;  /* 0x000000040000795c */ /* 0x000fea0000300000 */
[----:B------:R-:W-:-:S04]  /*2710*/  IMAD.MOV.U32 R3, RZ, RZ, 0x0 ;  /* 0x00000000ff037424 */ /* 0x000fc800078e00ff */
[----:B------:R-:W-:Y:S05]  /*2720*/  RET.REL.NODEC R2 `(gluon_tcgen05) ;  /* 0xffffffd802347950 */ /* 0x000fea0003c3ffff */
        .weak           $__internal_1_$__cuda_sm10x_tcgen05_guardrail_trap_phase_invalid_during_alloc
        .type           $__internal_1_$__cuda_sm10x_tcgen05_guardrail_trap_phase_invalid_during_alloc,@function
        .size           $__internal_1_$__cuda_sm10x_tcgen05_guardrail_trap_phase_invalid_during_alloc,($__internal_2_$__cuda_sm10x_tcgen05_guardrail_trap_unallocated_columns_being_dealloced - $__internal_1_$__cuda_sm10x_tcgen05_guardrail_trap_phase_invalid_during_alloc)
$__internal_1_$__cuda_sm10x_tcgen05_guardrail_trap_phase_invalid_during_alloc:
[----:B------:R-:W-:Y:S05]  /*2730*/  BPT.TRAP 0x1 ;  /* 0x000000040000795c */ /* 0x000fea0000300000 */
[----:B------:R-:W-:-:S04]  /*2740*/  IMAD.MOV.U32 R3, RZ, RZ, 0x0 ;  /* 0x00000000ff037424 */ /* 0x000fc800078e00ff */
[----:B------:R-:W-:Y:S05]  /*2750*/  RET.REL.NODEC R2 `(gluon_tcgen05) ;  /* 0xffffffd802287950 */ /* 0x000fea0003c3ffff */
        .weak           $__internal_2_$__cuda_sm10x_tcgen05_guardrail_trap_unallocated_columns_being_dealloced
        .type           $__internal_2_$__cuda_sm10x_tcgen05_guardrail_trap_unallocated_columns_being_dealloced,@function
        .size           $__internal_2_$__cuda_sm10x_tcgen05_guardrail_trap_unallocated_columns_being_dealloced,(.L_x_73 - $__internal_2_$__cuda_sm10x_tcgen05_guardrail_trap_unallocated_columns_being_dealloced)
$__internal_2_$__cuda_sm10x_tcgen05_guardrail_trap_unallocated_columns_being_dealloced:
[----:B------:R-:W-:Y:S05]  /*2760*/  BPT.TRAP 0x1 ;  /* 0x000000040000795c */ /* 0x000fea0000300000 */
[----:B------:R-:W-:-:S04]  /*2770*/  IMAD.MOV.U32 R3, RZ, RZ, 0x0 ;  /* 0x00000000ff037424 */ /* 0x000fc800078e00ff */
[----:B------:R-:W-:Y:S05]  /*2780*/  RET.REL.NODEC R2 `(gluon_tcgen05) ;  /* 0xffffffd8021c7950 */ /* 0x000fea0003c3ffff */
.L_x_70:
[----:B------:R-:W-:-:S00]  /*2790*/  BRA `(.L_x_70) ;  /* 0xfffffffc00fc7947 */ /* 0x000fc0000383ffff */
[----:B------:R-:W-:-:S00]  /*27a0*/  NOP ;  /* 0x0000000000007918 */ /* 0x000fc00000000000 */
        /* <DEDUP_REMOVED lines=13> */
.L_x_73:


//--------------------- .nv.shared.gluon_tcgen05  --------------------------
	.section	.nv.shared.gluon_tcgen05,"aw",@nobits
	.sectionflags	@""
	.align	16
	.zero		1024


//--------------------- .nv.shared.reserved.0     --------------------------
	.section	.nv.shared.reserved.0,"aw",@nobits
	.align	8
	.weak		__nv_reservedSMEM_offset_0_alias
	.size		__nv_reservedSMEM_offset_0_alias, 0, 64
	.other		__nv_reservedSMEM_offset_0_alias,@"STO_CUDA_RESERVED_SHARED STV_DEFAULT"
__nv_reservedSMEM_offset_0_alias:
	.zero		0
.nv.shared.reserved.0:
	.zero		64
	.weak		__nv_reservedSMEM_allocation_phase
	.type		__nv_reservedSMEM_allocation_phase,@object
	.size		__nv_reservedSMEM_allocation_phase,(.L_0 - __nv_reservedSMEM_allocation_phase)
__nv_reservedSMEM_allocation_phase:
	.zero		1
.L_0:
	.zero		7
	.weak		__nv_reservedSMEM_devtool_atexit_pc
	.type		__nv_reservedSMEM_devtool_atexit_pc,@object
	.size		__nv_reservedSMEM_devtool_atexit_pc,(__nv_reservedSMEM_allocation_mask - __nv_reservedSMEM_devtool_atexit_pc)
__nv_reservedSMEM_devtool_atexit_pc:
	.zero		8
	.weak		__nv_reservedSMEM_allocation_mask
	.type		__nv_reservedSMEM_allocation_mask,@object
	.size		__nv_reservedSMEM_allocation_mask,(.L_2 - __nv_reservedSMEM_allocation_mask)
__nv_reservedSMEM_allocation_mask:
	.zero		4
.L_2:


//--------------------- .nv.constant0.gluon_tcgen05 --------------------------
	.section	.nv.constant0.gluon_tcgen05,"a",@progbits
	.sectionflags	@""
	.align	4
.nv.constant0.gluon_tcgen05:
	.zero		976


//--------------------- SYMBOLS --------------------------

	.type		.nv.reservedSmem.offset0,@object
	.size		.nv.reservedSmem.offset0,0x4
	.type		.nv.reservedSmem.cap,@object
	.size		.nv.reservedSmem.cap,0x4
